// auto-generated by cutlass_sweep.gemm — config: {"arch": "sm_90", "cluster_m": 2, "cluster_n": 1, "dtype": "int8", "dtype_b": "int8", "layout": "nt", "stages": 0, "tile_k": 256, "tile_m": 192, "tile_n": 112}
#include "cutlass/cutlass.h"
#include "cutlass/gemm/collective/collective_builder.hpp"
#include "cutlass/gemm/device/gemm_universal_adapter.h"
#include "cutlass/gemm/kernel/gemm_universal.hpp"
#include "cutlass/epilogue/collective/collective_builder.hpp"

using ElemA = int8_t;
using ElemB = int8_t;
using ElemCD = int8_t;
using Acc  = int32_t;
using TileShape    = cute::Shape<cute::_192, cute::_112, cute::_256>;
using ClusterShape = cute::Shape<cute::_2, cute::_1, cute::_1>;

using CollectiveEpilogue = typename cutlass::epilogue::collective::CollectiveBuilder<
    cutlass::arch::Sm90, cutlass::arch::OpClassTensorOp,
    TileShape, ClusterShape,
    cutlass::epilogue::collective::EpilogueTileAuto,
    Acc, Acc,
    ElemCD, cutlass::layout::RowMajor, 128 / cutlass::sizeof_bits<ElemCD>::value,
    ElemCD, cutlass::layout::RowMajor, 128 / cutlass::sizeof_bits<ElemCD>::value,
    cutlass::epilogue::collective::EpilogueScheduleAuto
  >::CollectiveOp;

using CollectiveMainloop = typename cutlass::gemm::collective::CollectiveBuilder<
    cutlass::arch::Sm90, cutlass::arch::OpClassTensorOp,
    ElemA, cutlass::layout::RowMajor, 128 / cutlass::sizeof_bits<ElemA>::value,
    ElemB, cutlass::layout::ColumnMajor, 128 / cutlass::sizeof_bits<ElemB>::value,
    Acc,
    TileShape, ClusterShape,
    cutlass::gemm::collective::StageCountAutoCarveout<static_cast<int>(sizeof(typename CollectiveEpilogue::SharedStorage))>,
    cutlass::gemm::collective::KernelScheduleAuto
  >::CollectiveOp;

using GemmKernel = cutlass::gemm::kernel::GemmUniversal<
    cute::Shape<int,int,int,int>,
    CollectiveMainloop,
    CollectiveEpilogue
>;
using Gemm = cutlass::gemm::device::GemmUniversalAdapter<GemmKernel>;

// Force the device kernel symbol into the cubin without needing a host main.
auto* _anchor = &cutlass::device_kernel<GemmKernel>;


// ===== COMPILED SASS (sm_90a) =====

	.target	sm_90a

	.elftype	@"ET_EXEC"


//--------------------- .note.nv.tkinfo           --------------------------
	.section	.note.nv.tkinfo,"",@"SHT_NOTE"
	.sectionflags	@"SHF_NOTE_NV_TKINFO"
	.tkinfo
        /*0018*/ 	.word	0x00000002
        /*0030*/ 	.string	""
        /*0030*/ 	.string	"ptxas"
        /*0030*/ 	.string	"Cuda compilation tools, release 13.0, V13.0.88"
        /*0030*/ 	.string	"Build cuda_13.0.r13.0/compiler.36424714_0"
        /*0030*/ 	.string	"-arch sm_90a -m 64 "



//--------------------- .note.nv.cuinfo           --------------------------
	.section	.note.nv.cuinfo,"",@"SHT_NOTE"
	.sectionflags	@"SHF_NOTE_NV_CUINFO"
        /*0018*/ 	.short	0x0002
        /*001a*/ 	.short	0x005a
        /*001c*/ 	.short	0x0082
	.zero		2


//--------------------- .nv.info                  --------------------------
	.section	.nv.info,"",@"SHT_CUDA_INFO"
	.align	4


	//----- nvinfo : EIATTR_REGCOUNT
	.align		4
        /*0000*/ 	.byte	0x04, 0x2f
        /*0002*/ 	.short	(.L_15 - .L_14)
	.align		4
.L_14:
        /*0004*/ 	.word	index@(_ZN7cutlass13device_kernelINS_4gemm6kernel13GemmUniversalIN4cute5tupleIJiiiiEEENS1_10collective13CollectiveMmaINS1_34MainloopSm90TmaGmmaWarpSpecializedILi2ENS5_IJNS4_1CILi2EEENSA_ILi1EEESC_EEENS1_35KernelTmaWarpSpecializedCooperativeEEENS5_IJNSA_ILi192EEENSA_ILi112EEENSA_ILi256EEEEEEaNS5_IJlSC_lEEEaSK_NS4_8TiledMMAINS4_8MMA_AtomIJNS4_4SM904GMMA26MMA_64x16x32_S32S8S8_SS_TNEEEENS4_6LayoutISD_NS5_IJSC_NSA_ILi0EEESS_EEEEENS5_IJNS4_10UnderscoreESV_SV_EEEEENS4_13SM90_TMA_LOADENS4_14ComposedLayoutINS4_7SwizzleILi3ELi4ELi3EEENS4_18smem_ptr_flag_bitsILi8EEENSR_INS5_IJNSA_ILi8EEENSA_ILi128EEEEEENS5_IJS15_SC_EEEEEEEvNS4_8identityENS4_23SM90_TMA_LOAD_MULTICASTES19_vS1A_EENS_8epilogue10collective6detail29Sm90TmaWarpSpecializedAdapterINS1E_15DefaultEpilogueIaSK_SK_NS1D_6thread17LinearCombinationIaLi1EiiLNS1I_9ScaleType4KindE0ELNS_15FloatRoundStyleE2EaEENS1_15EpilogueDefaultEEEEEvvEEEEvNT_6ParamsE)
        /*0008*/ 	.word	0x000000a8


	//----- nvinfo : EIATTR_FRAME_SIZE
	.align		4
.L_15:
        /*000c*/ 	.byte	0x04, 0x11
        /*000e*/ 	.short	(.L_17 - .L_16)
	.align		4
.L_16:
        /*0010*/ 	.word	index@(_ZN7cutlass13device_kernelINS_4gemm6kernel13GemmUniversalIN4cute5tupleIJiiiiEEENS1_10collective13CollectiveMmaINS1_34MainloopSm90TmaGmmaWarpSpecializedILi2ENS5_IJNS4_1CILi2EEENSA_ILi1EEESC_EEENS1_35KernelTmaWarpSpecializedCooperativeEEENS5_IJNSA_ILi192EEENSA_ILi112EEENSA_ILi256EEEEEEaNS5_IJlSC_lEEEaSK_NS4_8TiledMMAINS4_8MMA_AtomIJNS4_4SM904GMMA26MMA_64x16x32_S32S8S8_SS_TNEEEENS4_6LayoutISD_NS5_IJSC_NSA_ILi0EEESS_EEEEENS5_IJNS4_10UnderscoreESV_SV_EEEEENS4_13SM90_TMA_LOADENS4_14ComposedLayoutINS4_7SwizzleILi3ELi4ELi3EEENS4_18smem_ptr_flag_bitsILi8EEENSR_INS5_IJNSA_ILi8EEENSA_ILi128EEEEEENS5_IJS15_SC_EEEEEEEvNS4_8identityENS4_23SM90_TMA_LOAD_MULTICASTES19_vS1A_EENS_8epilogue10collective6detail29Sm90TmaWarpSpecializedAdapterINS1E_15DefaultEpilogueIaSK_SK_NS1D_6thread17LinearCombinationIaLi1EiiLNS1I_9ScaleType4KindE0ELNS_15FloatRoundStyleE2EaEENS1_15EpilogueDefaultEEEEEvvEEEEvNT_6ParamsE)
        /*0014*/ 	.word	0x00000000


	//----- nvinfo : EIATTR_MIN_STACK_SIZE
	.align		4
.L_17:
        /*0018*/ 	.byte	0x04, 0x12
        /*001a*/ 	.short	(.L_19 - .L_18)
	.align		4
.L_18:
        /*001c*/ 	.word	index@(_ZN7cutlass13device_kernelINS_4gemm6kernel13GemmUniversalIN4cute5tupleIJiiiiEEENS1_10collective13CollectiveMmaINS1_34MainloopSm90TmaGmmaWarpSpecializedILi2ENS5_IJNS4_1CILi2EEENSA_ILi1EEESC_EEENS1_35KernelTmaWarpSpecializedCooperativeEEENS5_IJNSA_ILi192EEENSA_ILi112EEENSA_ILi256EEEEEEaNS5_IJlSC_lEEEaSK_NS4_8TiledMMAINS4_8MMA_AtomIJNS4_4SM904GMMA26MMA_64x16x32_S32S8S8_SS_TNEEEENS4_6LayoutISD_NS5_IJSC_NSA_ILi0EEESS_EEEEENS5_IJNS4_10UnderscoreESV_SV_EEEEENS4_13SM90_TMA_LOADENS4_14ComposedLayoutINS4_7SwizzleILi3ELi4ELi3EEENS4_18smem_ptr_flag_bitsILi8EEENSR_INS5_IJNSA_ILi8EEENSA_ILi128EEEEEENS5_IJS15_SC_EEEEEEEvNS4_8identityENS4_23SM90_TMA_LOAD_MULTICASTES19_vS1A_EENS_8epilogue10collective6detail29Sm90TmaWarpSpecializedAdapterINS1E_15DefaultEpilogueIaSK_SK_NS1D_6thread17LinearCombinationIaLi1EiiLNS1I_9ScaleType4KindE0ELNS_15FloatRoundStyleE2EaEENS1_15EpilogueDefaultEEEEEvvEEEEvNT_6ParamsE)
        /*0020*/ 	.word	0x00000000
.L_19:


//--------------------- .nv.compat                --------------------------
	.section	.nv.compat,"",@"SHT_CUDA_COMPAT_INFO"
	.align	4
        /*0000*/ 	.byte	0x02, 0x09, 0x01, 0x00, 0x02, 0x02, 0x04, 0x00, 0x02, 0x05, 0x05, 0x00, 0x03, 0x07, 0x01, 0x01
        /*0010*/ 	.byte	0x02, 0x03, 0x01, 0x00, 0x02, 0x06, 0x01, 0x00, 0x04, 0x0b, 0x08, 0x00, 0x00, 0x00, 0x00, 0x00
        /*0020*/ 	.byte	0x00, 0x00, 0x00, 0x00


//--------------------- .nv.info._ZN7cutlass13device_kernelINS_4gemm6kernel13GemmUniversalIN4cute5tupleIJiiiiEEENS1_10collective13CollectiveMmaINS1_34MainloopSm90TmaGmmaWarpSpecializedILi2ENS5_IJNS4_1CILi2EEENSA_ILi1EEESC_EEENS1_35KernelTmaWarpSpecializedCooperativeEEENS5_IJNSA_ILi192EEENSA_ILi112EEENSA_ILi256EEEEEEaNS5_IJlSC_lEEEaSK_NS4_8TiledMMAINS4_8MMA_AtomIJNS4_4SM904GMMA26MMA_64x16x32_S32S8S8_SS_TNEEEENS4_6LayoutISD_NS5_IJSC_NSA_ILi0EEESS_EEEEENS5_IJNS4_10UnderscoreESV_SV_EEEEENS4_13SM90_TMA_LOADENS4_14ComposedLayoutINS4_7SwizzleILi3ELi4ELi3EEENS4_18smem_ptr_flag_bitsILi8EEENSR_INS5_IJNSA_ILi8EEENSA_ILi128EEEEEENS5_IJS15_SC_EEEEEEEvNS4_8identityENS4_23SM90_TMA_LOAD_MULTICASTES19_vS1A_EENS_8epilogue10collective6detail29Sm90TmaWarpSpecializedAdapterINS1E_15DefaultEpilogueIaSK_SK_NS1D_6thread17LinearCombinationIaLi1EiiLNS1I_9ScaleType4KindE0ELNS_15FloatRoundStyleE2EaEENS1_15EpilogueDefaultEEEEEvvEEEEvNT_6ParamsE --------------------------
	.section	.nv.info._ZN7cutlass13device_kernelINS_4gemm6kernel13GemmUniversalIN4cute5tupleIJiiiiEEENS1_10collective13CollectiveMmaINS1_34MainloopSm90TmaGmmaWarpSpecializedILi2ENS5_IJNS4_1CILi2EEENSA_ILi1EEESC_EEENS1_35KernelTmaWarpSpecializedCooperativeEEENS5_IJNSA_ILi192EEENSA_ILi112EEENSA_ILi256EEEEEEaNS5_IJlSC_lEEEaSK_NS4_8TiledMMAINS4_8MMA_AtomIJNS4_4SM904GMMA26MMA_64x16x32_S32S8S8_SS_TNEEEENS4_6LayoutISD_NS5_IJSC_NSA_ILi0EEESS_EEEEENS5_IJNS4_10UnderscoreESV_SV_EEEEENS4_13SM90_TMA_LOADENS4_14ComposedLayoutINS4_7SwizzleILi3ELi4ELi3EEENS4_18smem_ptr_flag_bitsILi8EEENSR_INS5_IJNSA_ILi8EEENSA_ILi128EEEEEENS5_IJS15_SC_EEEEEEEvNS4_8identityENS4_23SM90_TMA_LOAD_MULTICASTES19_vS1A_EENS_8epilogue10collective6detail29Sm90TmaWarpSpecializedAdapterINS1E_15DefaultEpilogueIaSK_SK_NS1D_6thread17LinearCombinationIaLi1EiiLNS1I_9ScaleType4KindE0ELNS_15FloatRoundStyleE2EaEENS1_15EpilogueDefaultEEEEEvvEEEEvNT_6ParamsE,"",@"SHT_CUDA_INFO"
	.sectionflags	@""
	.align	4


	//----- nvinfo : EIATTR_CUDA_API_VERSION
	.align		4
        /*0000*/ 	.byte	0x04, 0x37
        /*0002*/ 	.short	(.L_21 - .L_20)
.L_20:
        /*0004*/ 	.word	0x00000082


	//----- nvinfo : EIATTR_KPARAM_INFO
	.align		4
.L_21:
        /*0008*/ 	.byte	0x04, 0x17
        /*000a*/ 	.short	(.L_23 - .L_22)
.L_22:
        /*000c*/ 	.word	0x00000000
        /*0010*/ 	.short	0x0000
        /*0012*/ 	.short	0x0070
        /*0014*/ 	.byte	0x00, 0xf0, 0x01, 0x10


	//----- nvinfo : EIATTR_SPARSE_MMA_MASK
	.align		4
.L_23:
        /*0018*/ 	.byte	0x03, 0x50
        /*001a*/ 	.short	0x0000


	//----- nvinfo : EIATTR_MAXREG_COUNT
	.align		4
        /*001c*/ 	.byte	0x03, 0x1b
        /*001e*/ 	.short	0x00a8


	//----- nvinfo : EIATTR_NUM_BARRIERS
	.align		4
        /*0020*/ 	.byte	0x02, 0x4c
        /*0022*/ 	.byte	0x01
	.zero		1


	//----- nvinfo : EIATTR_EXTERNS
	.align		4
        /*0024*/ 	.byte	0x04, 0x0f
        /*0026*/ 	.short	(.L_25 - .L_24)


	//   ....[0]....
	.align		4
.L_24:
        /*0028*/ 	.word	index@(__assertfail)


	//----- nvinfo : EIATTR_MERCURY_ISA_VERSION
	.align		4
.L_25:
        /*002c*/ 	.byte	0x03, 0x5f
        /*002e*/ 	.short	0x0101


	//----- nvinfo : EIATTR_INT_WARP_WIDE_INSTR_OFFSETS
	.align		4
        /*0030*/ 	.byte	0x04, 0x31
        /*0032*/ 	.short	(.L_27 - .L_26)


	//   ....[0]....
.L_26:
        /*0034*/ 	.word	0x00000440


	//   ....[1]....
        /*0038*/ 	.word	0x00000470


	//   ....[2]....
        /*003c*/ 	.word	0x00000630


	//   ....[3]....
        /*0040*/ 	.word	0x00006fd0


	//----- nvinfo : EIATTR_COOP_GROUP_MASK_REGIDS
	.align		4
.L_27:
        /*0044*/ 	.byte	0x04, 0x29
        /*0046*/ 	.short	(.L_29 - .L_28)


	//   ....[0]....
.L_28:
        /*0048*/ 	.word	0xffffffff


	//   ....[1]....
        /*004c*/ 	.word	0xffffffff


	//   ....[2]....
        /*0050*/ 	.word	0xffffffff


	//   ....[3]....
        /*0054*/ 	.word	0xffffffff


	//   ....[4]....
        /*0058*/ 	.word	0xffffffff


	//   ....[5]....
        /*005c*/ 	.word	0xffffffff


	//----- nvinfo : EIATTR_COOP_GROUP_INSTR_OFFSETS
	.align		4
.L_29:
        /*0060*/ 	.byte	0x04, 0x28
        /*0062*/ 	.short	(.L_31 - .L_30)


	//   ....[0]....
.L_30:
        /*0064*/ 	.word	0x00000060


	//   ....[1]....
        /*0068*/ 	.word	0x00000070


	//   ....[2]....
        /*006c*/ 	.word	0x00000130


	//   ....[3]....
        /*0070*/ 	.word	0x00000290


	//   ....[4]....
        /*0074*/ 	.word	0x000007b0


	//   ....[5]....
        /*0078*/ 	.word	0x000011e0


	//----- nvinfo : EIATTR_REG_RECONFIG
	.align		4
.L_31:
        /*007c*/ 	.byte	0x01, 0x54
	.zero		2


	//----- nvinfo : EIATTR_SYSCALL_OFFSETS
	.align		4
        /*0080*/ 	.byte	0x04, 0x46
        /*0082*/ 	.short	(.L_33 - .L_32)


	//   ....[0]....
.L_32:
        /*0084*/ 	.word	0x000013b0


	//----- nvinfo : EIATTR_MBARRIER_INSTR_OFFSETS
	.align		4
.L_33:
        /*0088*/ 	.byte	0x04, 0x39
        /*008a*/ 	.short	(.L_35 - .L_34)


	//   ....[0]....
.L_34:
        /*008c*/ 	.word	0x00000230
        /*0090*/ 	.word	0x000000ff
        /*0094*/ 	.word	0x00000000
        /*0098*/ 	.short	0x0100
        /*009a*/ 	.byte	0x08
	.zero		1


	//   ....[1]....
        /*009c*/ 	.word	0x00000240
        /*00a0*/ 	.word	0x000000ff
        /*00a4*/ 	.word	0x00000010
        /*00a8*/ 	.short	0x0100
        /*00aa*/ 	.byte	0x08
	.zero		1


	//   ....[2]....
        /*00ac*/ 	.word	0x00000250
        /*00b0*/ 	.word	0x000000ff
        /*00b4*/ 	.word	0x00000008
        /*00b8*/ 	.short	0x0100
        /*00ba*/ 	.byte	0x08
	.zero		1


	//   ....[3]....
        /*00bc*/ 	.word	0x00000260
        /*00c0*/ 	.word	0x000000ff
        /*00c4*/ 	.word	0x00000018
        /*00c8*/ 	.short	0x0100
        /*00ca*/ 	.byte	0x08
	.zero		1


	//   ....[4]....
        /*00cc*/ 	.word	0x000006b0
        /*00d0*/ 	.word	0x000000ff
        /*00d4*/ 	.word	0x00000030
        /*00d8*/ 	.short	0x0100
        /*00da*/ 	.byte	0x06
	.zero		1


	//   ....[5]....
        /*00dc*/ 	.word	0x00000740
        /*00e0*/ 	.word	0x000000ff
        /*00e4*/ 	.word	0x00000038
        /*00e8*/ 	.short	0x0100
        /*00ea*/ 	.byte	0x06
	.zero		1


	//   ....[6]....
        /*00ec*/ 	.word	0x00001480
        /*00f0*/ 	.word	0x00000003
        /*00f4*/ 	.word	0x00000000
        /*00f8*/ 	.short	0x010a
        /*00fa*/ 	.byte	0x3f
	.zero		1


	//   ....[7]....
        /*00fc*/ 	.word	0x000014c0
        /*0100*/ 	.word	0x00000003
        /*0104*/ 	.word	0x00000000
        /*0108*/ 	.short	0x010a
        /*010a*/ 	.byte	0x3f
	.zero		1


	//   ....[8]....
        /*010c*/ 	.word	0x000041e0
        /*0110*/ 	.word	0x00000005
        /*0114*/ 	.word	0x00000000
        /*0118*/ 	.short	0x010a
        /*011a*/ 	.byte	0x3f
	.zero		1


	//   ....[9]....
        /*011c*/ 	.word	0x00004220
        /*0120*/ 	.word	0x00000005
        /*0124*/ 	.word	0x00000000
        /*0128*/ 	.short	0x010a
        /*012a*/ 	.byte	0x3f
	.zero		1


	//   ....[10]....
        /*012c*/ 	.word	0x00006e70
        /*0130*/ 	.word	0x00000004
        /*0134*/ 	.word	0x00000000
        /*0138*/ 	.short	0x0101
        /*013a*/ 	.byte	0x3f
	.zero		1


	//   ....[11]....
        /*013c*/ 	.word	0x00007050
        /*0140*/ 	.word	0x00000000
        /*0144*/ 	.word	0x00000000
        /*0148*/ 	.short	0x0101
        /*014a*/ 	.byte	0x3f
	.zero		1


	//   ....[12]....
        /*014c*/ 	.word	0x0000dac0
        /*0150*/ 	.word	0x00000014
        /*0154*/ 	.word	0x00000010
        /*0158*/ 	.short	0x010a
        /*015a*/ 	.byte	0x3f
	.zero		1


	//   ....[13]....
        /*015c*/ 	.word	0x0000df40
        /*0160*/ 	.word	0x00000005
        /*0164*/ 	.word	0x00000038
        /*0168*/ 	.short	0x0101
        /*016a*/ 	.byte	0x3f
	.zero		1


	//   ....[14]....
        /*016c*/ 	.word	0x0000e660
        /*0170*/ 	.word	0x00000007
        /*0174*/ 	.word	0x00000000
        /*0178*/ 	.short	0x010a
        /*017a*/ 	.byte	0x3f
	.zero		1


	//   ....[15]....
        /*017c*/ 	.word	0x0000e6e0
        /*0180*/ 	.word	0x00000003
        /*0184*/ 	.word	0x00000000
        /*0188*/ 	.short	0x010a
        /*018a*/ 	.byte	0x3f
	.zero		1


	//   ....[16]....
        /*018c*/ 	.word	0x0000e740
        /*0190*/ 	.word	0x00000003
        /*0194*/ 	.word	0x00000000
        /*0198*/ 	.short	0x010a
        /*019a*/ 	.byte	0x3f
	.zero		1


	//   ....[17]....
        /*019c*/ 	.word	0x0000e790
        /*01a0*/ 	.word	0x00000005
        /*01a4*/ 	.word	0x00000000
        /*01a8*/ 	.short	0x010a
        /*01aa*/ 	.byte	0x3f
	.zero		1


	//   ....[18]....
        /*01ac*/ 	.word	0x0000e860
        /*01b0*/ 	.word	0x00000014
        /*01b4*/ 	.word	0x00000010
        /*01b8*/ 	.short	0x010a
        /*01ba*/ 	.byte	0x3f
	.zero		1


	//   ....[19]....
        /*01bc*/ 	.word	0x0000e930
        /*01c0*/ 	.word	0x00000007
        /*01c4*/ 	.word	0x00000000
        /*01c8*/ 	.short	0x010a
        /*01ca*/ 	.byte	0x3f
	.zero		1


	//----- nvinfo : EIATTR_NUM_MBARRIERS
	.align		4
.L_35:
        /*01cc*/ 	.byte	0x03, 0x38
        /*01ce*/ 	.short	0x0006


	//----- nvinfo : EIATTR_EXIT_INSTR_OFFSETS
	.align		4
        /*01d0*/ 	.byte	0x04, 0x1c
        /*01d2*/ 	.short	(.L_37 - .L_36)


	//   ....[0]....
.L_36:
        /*01d4*/ 	.word	0x00000910


	//   ....[1]....
        /*01d8*/ 	.word	0x00001120


	//   ....[2]....
        /*01dc*/ 	.word	0x0000d1d0


	//   ....[3]....
        /*01e0*/ 	.word	0x0000d730


	//   ....[4]....
        /*01e4*/ 	.word	0x0000e730


	//----- nvinfo : EIATTR_MAX_THREADS
	.align		4
.L_37:
        /*01e8*/ 	.byte	0x04, 0x05
        /*01ea*/ 	.short	(.L_39 - .L_38)
.L_38:
        /*01ec*/ 	.word	0x00000180
        /*01f0*/ 	.word	0x00000001
        /*01f4*/ 	.word	0x00000001


	//----- nvinfo : EIATTR_CRS_STACK_SIZE
	.align		4
.L_39:
        /*01f8*/ 	.byte	0x04, 0x1e
        /*01fa*/ 	.short	(.L_41 - .L_40)
.L_40:
        /*01fc*/ 	.word	0x00000000


	//----- nvinfo : EIATTR_CBANK_PARAM_SIZE
	.align		4
.L_41:
        /*0200*/ 	.byte	0x03, 0x19
        /*0202*/ 	.short	0x0470


	//----- nvinfo : EIATTR_PARAM_CBANK
	.align		4
        /*0204*/ 	.byte	0x04, 0x0a
        /*0206*/ 	.short	(.L_43 - .L_42)
	.align		4
.L_42:
        /*0208*/ 	.word	index@(.nv.constant0._ZN7cutlass13device_kernelINS_4gemm6kernel13GemmUniversalIN4cute5tupleIJiiiiEEENS1_10collective13CollectiveMmaINS1_34MainloopSm90TmaGmmaWarpSpecializedILi2ENS5_IJNS4_1CILi2EEENSA_ILi1EEESC_EEENS1_35KernelTmaWarpSpecializedCooperativeEEENS5_IJNSA_ILi192EEENSA_ILi112EEENSA_ILi256EEEEEEaNS5_IJlSC_lEEEaSK_NS4_8TiledMMAINS4_8MMA_AtomIJNS4_4SM904GMMA26MMA_64x16x32_S32S8S8_SS_TNEEEENS4_6LayoutISD_NS5_IJSC_NSA_ILi0EEESS_EEEEENS5_IJNS4_10UnderscoreESV_SV_EEEEENS4_13SM90_TMA_LOADENS4_14ComposedLayoutINS4_7SwizzleILi3ELi4ELi3EEENS4_18smem_ptr_flag_bitsILi8EEENSR_INS5_IJNSA_ILi8EEENSA_ILi128EEEEEENS5_IJS15_SC_EEEEEEEvNS4_8identityENS4_23SM90_TMA_LOAD_MULTICASTES19_vS1A_EENS_8epilogue10collective6detail29Sm90TmaWarpSpecializedAdapterINS1E_15DefaultEpilogueIaSK_SK_NS1D_6thread17LinearCombinationIaLi1EiiLNS1I_9ScaleType4KindE0ELNS_15FloatRoundStyleE2EaEENS1_15EpilogueDefaultEEEEEvvEEEEvNT_6ParamsE)
        /*020c*/ 	.short	0x0210
        /*020e*/ 	.short	0x0470


	//----- nvinfo : EIATTR_SW_WAR
	.align		4
.L_43:
        /*0210*/ 	.byte	0x04, 0x36
        /*0212*/ 	.short	(.L_45 - .L_44)
.L_44:
        /*0214*/ 	.word	0x00000008
.L_45:


//--------------------- .nv.callgraph             --------------------------
	.section	.nv.callgraph,"",@"SHT_CUDA_CALLGRAPH"
	.align	4
	.sectionentsize	8
	.align		4
        /*0000*/ 	.word	0x00000000
	.align		4
        /*0004*/ 	.word	0xffffffff
	.align		4
        /*0008*/ 	.word	index@(_ZN7cutlass13device_kernelINS_4gemm6kernel13GemmUniversalIN4cute5tupleIJiiiiEEENS1_10collective13CollectiveMmaINS1_34MainloopSm90TmaGmmaWarpSpecializedILi2ENS5_IJNS4_1CILi2EEENSA_ILi1EEESC_EEENS1_35KernelTmaWarpSpecializedCooperativeEEENS5_IJNSA_ILi192EEENSA_ILi112EEENSA_ILi256EEEEEEaNS5_IJlSC_lEEEaSK_NS4_8TiledMMAINS4_8MMA_AtomIJNS4_4SM904GMMA26MMA_64x16x32_S32S8S8_SS_TNEEEENS4_6LayoutISD_NS5_IJSC_NSA_ILi0EEESS_EEEEENS5_IJNS4_10UnderscoreESV_SV_EEEEENS4_13SM90_TMA_LOADENS4_14ComposedLayoutINS4_7SwizzleILi3ELi4ELi3EEENS4_18smem_ptr_flag_bitsILi8EEENSR_INS5_IJNSA_ILi8EEENSA_ILi128EEEEEENS5_IJS15_SC_EEEEEEEvNS4_8identityENS4_23SM90_TMA_LOAD_MULTICASTES19_vS1A_EENS_8epilogue10collective6detail29Sm90TmaWarpSpecializedAdapterINS1E_15DefaultEpilogueIaSK_SK_NS1D_6thread17LinearCombinationIaLi1EiiLNS1I_9ScaleType4KindE0ELNS_15FloatRoundStyleE2EaEENS1_15EpilogueDefaultEEEEEvvEEEEvNT_6ParamsE)
	.align		4
        /*000c*/ 	.word	index@(__assertfail)
	.align		4
        /*0010*/ 	.word	0x00000000
	.align		4
        /*0014*/ 	.word	0xfffffffe
	.align		4
        /*0018*/ 	.word	0x00000000
	.align		4
        /*001c*/ 	.word	0xfffffffd
	.align		4
        /*0020*/ 	.word	0x00000000
	.align		4
        /*0024*/ 	.word	0xfffffffc


//--------------------- .nv.constant4             --------------------------
	.section	.nv.constant4,"a",@progbits
	.align	8
	.align		8
.nv.constant4:
        /*0000*/ 	.dword	__assertfail
	.align		8
        /*0008*/ 	.dword	__unnamed_1
	.align		8
        /*0010*/ 	.dword	_ZN40_INTERNAL_5cf31987_4_k_cu_42c06295_129304cuda3std3__45__cpo5beginE
	.align		8
        /*0018*/ 	.dword	_ZN40_INTERNAL_5cf31987_4_k_cu_42c06295_129304cuda3std3__45__cpo3endE
	.align		8
        /*0020*/ 	.dword	_ZN40_INTERNAL_5cf31987_4_k_cu_42c06295_129304cuda3std3__45__cpo6cbeginE
	.align		8
        /*0028*/ 	.dword	_ZN40_INTERNAL_5cf31987_4_k_cu_42c06295_129304cuda3std3__45__cpo4cendE
	.align		8
        /*0030*/ 	.dword	_ZN40_INTERNAL_5cf31987_4_k_cu_42c06295_129304cuda3std3__442_GLOBAL__N__5cf31987_4_k_cu_42c06295_129306ignoreE
	.align		8
        /*0038*/ 	.dword	_ZN40_INTERNAL_5cf31987_4_k_cu_42c06295_129304cuda3std3__419piecewise_constructE
	.align		8
        /*0040*/ 	.dword	_ZN40_INTERNAL_5cf31987_4_k_cu_42c06295_129304cuda3std3__48in_placeE
	.align		8
        /*0048*/ 	.dword	_ZN40_INTERNAL_5cf31987_4_k_cu_42c06295_129304cuda3std6ranges3__45__cpo4swapE
	.align		8
        /*0050*/ 	.dword	_ZN40_INTERNAL_5cf31987_4_k_cu_42c06295_129304cuda3std6ranges3__45__cpo9iter_moveE
	.align		8
        /*0058*/ 	.dword	_ZN40_INTERNAL_5cf31987_4_k_cu_42c06295_129304cute7productE
	.align		8
        /*0060*/ 	.dword	_ZN40_INTERNAL_5cf31987_4_k_cu_42c06295_129304cute1_E
	.align		8
        /*0068*/ 	.dword	$str$22
	.align		8
        /*0070*/ 	.dword	$str$23


//--------------------- .text._ZN7cutlass13device_kernelINS_4gemm6kernel13GemmUniversalIN4cute5tupleIJiiiiEEENS1_10collective13CollectiveMmaINS1_34MainloopSm90TmaGmmaWarpSpecializedILi2ENS5_IJNS4_1CILi2EEENSA_ILi1EEESC_EEENS1_35KernelTmaWarpSpecializedCooperativeEEENS5_IJNSA_ILi192EEENSA_ILi112EEENSA_ILi256EEEEEEaNS5_IJlSC_lEEEaSK_NS4_8TiledMMAINS4_8MMA_AtomIJNS4_4SM904GMMA26MMA_64x16x32_S32S8S8_SS_TNEEEENS4_6LayoutISD_NS5_IJSC_NSA_ILi0EEESS_EEEEENS5_IJNS4_10UnderscoreESV_SV_EEEEENS4_13SM90_TMA_LOADENS4_14ComposedLayoutINS4_7SwizzleILi3ELi4ELi3EEENS4_18smem_ptr_flag_bitsILi8EEENSR_INS5_IJNSA_ILi8EEENSA_ILi128EEEEEENS5_IJS15_SC_EEEEEEEvNS4_8identityENS4_23SM90_TMA_LOAD_MULTICASTES19_vS1A_EENS_8epilogue10collective6detail29Sm90TmaWarpSpecializedAdapterINS1E_15DefaultEpilogueIaSK_SK_NS1D_6thread17LinearCombinationIaLi1EiiLNS1I_9ScaleType4KindE0ELNS_15FloatRoundStyleE2EaEENS1_15EpilogueDefaultEEEEEvvEEEEvNT_6ParamsE --------------------------
	.section	.text._ZN7cutlass13device_kernelINS_4gemm6kernel13GemmUniversalIN4cute5tupleIJiiiiEEENS1_10collective13CollectiveMmaINS1_34MainloopSm90TmaGmmaWarpSpecializedILi2ENS5_IJNS4_1CILi2EEENSA_ILi1EEESC_EEENS1_35KernelTmaWarpSpecializedCooperativeEEENS5_IJNSA_ILi192EEENSA_ILi112EEENSA_ILi256EEEEEEaNS5_IJlSC_lEEEaSK_NS4_8TiledMMAINS4_8MMA_AtomIJNS4_4SM904GMMA26MMA_64x16x32_S32S8S8_SS_TNEEEENS4_6LayoutISD_NS5_IJSC_NSA_ILi0EEESS_EEEEENS5_IJNS4_10UnderscoreESV_SV_EEEEENS4_13SM90_TMA_LOADENS4_14ComposedLayoutINS4_7SwizzleILi3ELi4ELi3EEENS4_18smem_ptr_flag_bitsILi8EEENSR_INS5_IJNSA_ILi8EEENSA_ILi128EEEEEENS5_IJS15_SC_EEEEEEEvNS4_8identityENS4_23SM90_TMA_LOAD_MULTICASTES19_vS1A_EENS_8epilogue10collective6detail29Sm90TmaWarpSpecializedAdapterINS1E_15DefaultEpilogueIaSK_SK_NS1D_6thread17LinearCombinationIaLi1EiiLNS1I_9ScaleType4KindE0ELNS_15FloatRoundStyleE2EaEENS1_15EpilogueDefaultEEEEEvvEEEEvNT_6ParamsE,"ax",@progbits
	.align	128
.text._ZN7cutlass13device_kernelINS_4gemm6kernel13GemmUniversalIN4cute5tupleIJiiiiEEENS1_10collective13CollectiveMmaINS1_34MainloopSm90TmaGmmaWarpSpecializedILi2ENS5_IJNS4_1CILi2EEENSA_ILi1EEESC_EEENS1_35KernelTmaWarpSpecializedCooperativeEEENS5_IJNSA_ILi192EEENSA_ILi112EEENSA_ILi256EEEEEEaNS5_IJlSC_lEEEaSK_NS4_8TiledMMAINS4_8MMA_AtomIJNS4_4SM904GMMA26MMA_64x16x32_S32S8S8_SS_TNEEEENS4_6LayoutISD_NS5_IJSC_NSA_ILi0EEESS_EEEEENS5_IJNS4_10UnderscoreESV_SV_EEEEENS4_13SM90_TMA_LOADENS4_14ComposedLayoutINS4_7SwizzleILi3ELi4ELi3EEENS4_18smem_ptr_flag_bitsILi8EEENSR_INS5_IJNSA_ILi8EEENSA_ILi128EEEEEENS5_IJS15_SC_EEEEEEEvNS4_8identityENS4_23SM90_TMA_LOAD_MULTICASTES19_vS1A_EENS_8epilogue10collective6detail29Sm90TmaWarpSpecializedAdapterINS1E_15DefaultEpilogueIaSK_SK_NS1D_6thread17LinearCombinationIaLi1EiiLNS1I_9ScaleType4KindE0ELNS_15FloatRoundStyleE2EaEENS1_15EpilogueDefaultEEEEEvvEEEEvNT_6ParamsE:
        .type           _ZN7cutlass13device_kernelINS_4gemm6kernel13GemmUniversalIN4cute5tupleIJiiiiEEENS1_10collective13CollectiveMmaINS1_34MainloopSm90TmaGmmaWarpSpecializedILi2ENS5_IJNS4_1CILi2EEENSA_ILi1EEESC_EEENS1_35KernelTmaWarpSpecializedCooperativeEEENS5_IJNSA_ILi192EEENSA_ILi112EEENSA_ILi256EEEEEEaNS5_IJlSC_lEEEaSK_NS4_8TiledMMAINS4_8MMA_AtomIJNS4_4SM904GMMA26MMA_64x16x32_S32S8S8_SS_TNEEEENS4_6LayoutISD_NS5_IJSC_NSA_ILi0EEESS_EEEEENS5_IJNS4_10UnderscoreESV_SV_EEEEENS4_13SM90_TMA_LOADENS4_14ComposedLayoutINS4_7SwizzleILi3ELi4ELi3EEENS4_18smem_ptr_flag_bitsILi8EEENSR_INS5_IJNSA_ILi8EEENSA_ILi128EEEEEENS5_IJS15_SC_EEEEEEEvNS4_8identityENS4_23SM90_TMA_LOAD_MULTICASTES19_vS1A_EENS_8epilogue10collective6detail29Sm90TmaWarpSpecializedAdapterINS1E_15DefaultEpilogueIaSK_SK_NS1D_6thread17LinearCombinationIaLi1EiiLNS1I_9ScaleType4KindE0ELNS_15FloatRoundStyleE2EaEENS1_15EpilogueDefaultEEEEEvvEEEEvNT_6ParamsE,@function
        .size           _ZN7cutlass13device_kernelINS_4gemm6kernel13GemmUniversalIN4cute5tupleIJiiiiEEENS1_10collective13CollectiveMmaINS1_34MainloopSm90TmaGmmaWarpSpecializedILi2ENS5_IJNS4_1CILi2EEENSA_ILi1EEESC_EEENS1_35KernelTmaWarpSpecializedCooperativeEEENS5_IJNSA_ILi192EEENSA_ILi112EEENSA_ILi256EEEEEEaNS5_IJlSC_lEEEaSK_NS4_8TiledMMAINS4_8MMA_AtomIJNS4_4SM904GMMA26MMA_64x16x32_S32S8S8_SS_TNEEEENS4_6LayoutISD_NS5_IJSC_NSA_ILi0EEESS_EEEEENS5_IJNS4_10UnderscoreESV_SV_EEEEENS4_13SM90_TMA_LOADENS4_14ComposedLayoutINS4_7SwizzleILi3ELi4ELi3EEENS4_18smem_ptr_flag_bitsILi8EEENSR_INS5_IJNSA_ILi8EEENSA_ILi128EEEEEENS5_IJS15_SC_EEEEEEEvNS4_8identityENS4_23SM90_TMA_LOAD_MULTICASTES19_vS1A_EENS_8epilogue10collective6detail29Sm90TmaWarpSpecializedAdapterINS1E_15DefaultEpilogueIaSK_SK_NS1D_6thread17LinearCombinationIaLi1EiiLNS1I_9ScaleType4KindE0ELNS_15FloatRoundStyleE2EaEENS1_15EpilogueDefaultEEEEEvvEEEEvNT_6ParamsE,(.L_x_293 - _ZN7cutlass13device_kernelINS_4gemm6kernel13GemmUniversalIN4cute5tupleIJiiiiEEENS1_10collective13CollectiveMmaINS1_34MainloopSm90TmaGmmaWarpSpecializedILi2ENS5_IJNS4_1CILi2EEENSA_ILi1EEESC_EEENS1_35KernelTmaWarpSpecializedCooperativeEEENS5_IJNSA_ILi192EEENSA_ILi112EEENSA_ILi256EEEEEEaNS5_IJlSC_lEEEaSK_NS4_8TiledMMAINS4_8MMA_AtomIJNS4_4SM904GMMA26MMA_64x16x32_S32S8S8_SS_TNEEEENS4_6LayoutISD_NS5_IJSC_NSA_ILi0EEESS_EEEEENS5_IJNS4_10UnderscoreESV_SV_EEEEENS4_13SM90_TMA_LOADENS4_14ComposedLayoutINS4_7SwizzleILi3ELi4ELi3EEENS4_18smem_ptr_flag_bitsILi8EEENSR_INS5_IJNSA_ILi8EEENSA_ILi128EEEEEENS5_IJS15_SC_EEEEEEEvNS4_8identityENS4_23SM90_TMA_LOAD_MULTICASTES19_vS1A_EENS_8epilogue10collective6detail29Sm90TmaWarpSpecializedAdapterINS1E_15DefaultEpilogueIaSK_SK_NS1D_6thread17LinearCombinationIaLi1EiiLNS1I_9ScaleType4KindE0ELNS_15FloatRoundStyleE2EaEENS1_15EpilogueDefaultEEEEEvvEEEEvNT_6ParamsE)
        .other          _ZN7cutlass13device_kernelINS_4gemm6kernel13GemmUniversalIN4cute5tupleIJiiiiEEENS1_10collective13CollectiveMmaINS1_34MainloopSm90TmaGmmaWarpSpecializedILi2ENS5_IJNS4_1CILi2EEENSA_ILi1EEESC_EEENS1_35KernelTmaWarpSpecializedCooperativeEEENS5_IJNSA_ILi192EEENSA_ILi112EEENSA_ILi256EEEEEEaNS5_IJlSC_lEEEaSK_NS4_8TiledMMAINS4_8MMA_AtomIJNS4_4SM904GMMA26MMA_64x16x32_S32S8S8_SS_TNEEEENS4_6LayoutISD_NS5_IJSC_NSA_ILi0EEESS_EEEEENS5_IJNS4_10UnderscoreESV_SV_EEEEENS4_13SM90_TMA_LOADENS4_14ComposedLayoutINS4_7SwizzleILi3ELi4ELi3EEENS4_18smem_ptr_flag_bitsILi8EEENSR_INS5_IJNSA_ILi8EEENSA_ILi128EEEEEENS5_IJS15_SC_EEEEEEEvNS4_8identityENS4_23SM90_TMA_LOAD_MULTICASTES19_vS1A_EENS_8epilogue10collective6detail29Sm90TmaWarpSpecializedAdapterINS1E_15DefaultEpilogueIaSK_SK_NS1D_6thread17LinearCombinationIaLi1EiiLNS1I_9ScaleType4KindE0ELNS_15FloatRoundStyleE2EaEENS1_15EpilogueDefaultEEEEEvvEEEEvNT_6ParamsE,@"STO_CUDA_ENTRY STV_DEFAULT"
_ZN7cutlass13device_kernelINS_4gemm6kernel13GemmUniversalIN4cute5tupleIJiiiiEEENS1_10collective13CollectiveMmaINS1_34MainloopSm90TmaGmmaWarpSpecializedILi2ENS5_IJNS4_1CILi2EEENSA_ILi1EEESC_EEENS1_35KernelTmaWarpSpecializedCooperativeEEENS5_IJNSA_ILi192EEENSA_ILi112EEENSA_ILi256EEEEEEaNS5_IJlSC_lEEEaSK_NS4_8TiledMMAINS4_8MMA_AtomIJNS4_4SM904GMMA26MMA_64x16x32_S32S8S8_SS_TNEEEENS4_6LayoutISD_NS5_IJSC_NSA_ILi0EEESS_EEEEENS5_IJNS4_10UnderscoreESV_SV_EEEEENS4_13SM90_TMA_LOADENS4_14ComposedLayoutINS4_7SwizzleILi3ELi4ELi3EEENS4_18smem_ptr_flag_bitsILi8EEENSR_INS5_IJNSA_ILi8EEENSA_ILi128EEEEEENS5_IJS15_SC_EEEEEEEvNS4_8identityENS4_23SM90_TMA_LOAD_MULTICASTES19_vS1A_EENS_8epilogue10collective6detail29Sm90TmaWarpSpecializedAdapterINS1E_15DefaultEpilogueIaSK_SK_NS1D_6thread17LinearCombinationIaLi1EiiLNS1I_9ScaleType4KindE0ELNS_15FloatRoundStyleE2EaEENS1_15EpilogueDefaultEEEEEvvEEEEvNT_6ParamsE:
[----:B------:R-:W0:Y:S01]  /*0000*/  LDC R1, c[0x0][0x28] ;  /* 0x00000a00ff017b82 */ /* 0x000e220000000800 */
[----:B------:R-:W1:Y:S01]  /*0010*/  S2R R18, SR_TID.X ;  /* 0x0000000000127919 */ /* 0x000e620000002100 */
[----:B------:R-:W-:Y:S01]  /*0020*/  ELECT P0, URZ, PT ;  /* 0x00000000003f782f */ /* 0x000fe20003800000 */
[----:B------:R-:W-:Y:S01]  /*0030*/  BSSY B0, `(.L_x_0) ;  /* 0x000000f000007945 */ /* 0x000fe20003800000 */
[--C-:B-1----:R-:W-:Y:S02]  /*0040*/  SHF.R.U32.HI R0, RZ, 0x5, R18.reuse ;  /* 0x00000005ff007819 */ /* 0x102fe40000011612 */
[----:B------:R-:W-:-:S03]  /*0050*/  SHF.R.U32.HI R3, RZ, 0x7, R18 ;  /* 0x00000007ff037819 */ /* 0x000fc60000011612 */
[----:B------:R-:W1:Y:S04]  /*0060*/  SHFL.IDX PT, R2, R0, RZ, 0x1f ;  /* 0x00001fff00027589 */ /* 0x000e6800000e0000 */
[----:B------:R2:W3:Y:S01]  /*0070*/  SHFL.IDX PT, R5, R3, RZ, 0x1f ;  /* 0x00001fff03057589 */ /* 0x0004e200000e0000 */
[----:B-1----:R-:W-:-:S13]  /*0080*/  ISETP.NE.OR P0, PT, R2, RZ, !P0 ;  /* 0x000000ff0200720c */ /* 0x002fda0004705670 */
[----:B0-23--:R-:W-:Y:S05]  /*0090*/  @P0 BRA `(.L_x_1) ;  /* 0x0000000000200947 */ /* 0x00dfea0003800000 */
[----:B------:R-:W-:Y:S02]  /*00a0*/  ULDC.64 UR4, c[0x0][0x198] ;  /* 0x0000660000047ab9 */ /* 0x000fe40000000a00 */
[----:B------:R-:W-:Y:S02]  /*00b0*/  UIADD3 UR6, UP0, UR4, 0xf0, URZ ;  /* 0x000000f004067890 */ /* 0x000fe4000ff1e03f */
[----:B------:R-:W-:Y:S02]  /*00c0*/  UIADD3 UR4, UP1, UR4, 0x1f0, URZ ;  /* 0x000001f004047890 */ /* 0x000fe4000ff3e03f */
[----:B------:R-:W-:Y:S02]  /*00d0*/  UIADD3.X UR7, URZ, UR5, URZ, UP0, !UPT ;  /* 0x000000053f077290 */ /* 0x000fe400087fe43f */
[----:B------:R-:W-:-:S07]  /*00e0*/  UIADD3.X UR5, URZ, UR5, URZ, UP1, !UPT ;  /* 0x000000053f057290 */ /* 0x000fce0008ffe43f */
[----:B------:R0:W-:Y:S02]  /*00f0*/  UTMACCTL.PF [UR6] ;  /* 0x00000000060079b9 */ /* 0x0001e40008040000 */
[----:B------:R0:W-:Y:S02]  /*0100*/  UTMACCTL.PF [UR4] ;  /* 0x00000000040079b9 */ /* 0x0001e40008040000 */
[----:B0-----:R-:W-:Y:S01]  /*0110*/  NOP ;  /* 0x0000000000007918 */ /* 0x001fe20000000000 */
.L_x_1:
[----:B------:R-:W-:Y:S05]  /*0120*/  BSYNC B0 ;  /* 0x0000000000007941 */ /* 0x000fea0003800000 */
.L_x_0:
[----:B------:R-:W0:Y:S02]  /*0130*/  SHFL.IDX PT, R3, R0, RZ, 0x1f ;  /* 0x00001fff00037589 */ /* 0x000e2400000e0000 */
[----:B0-----:R-:W-:-:S13]  /*0140*/  ISETP.NE.AND P0, PT, R3, RZ, PT ;  /* 0x000000ff0300720c */ /* 0x001fda0003f05270 */
[----:B------:R-:W-:Y:S05]  /*0150*/  @P0 BRA `(.L_x_2) ;  /* 0x0000000000480947 */ /* 0x000fea0003800000 */
[----:B------:R-:W0:Y:S01]  /*0160*/  S2UR UR8, SR_CgaCtaId ;  /* 0x00000000000879c3 */ /* 0x000e220000008800 */
[----:B------:R-:W-:Y:S01]  /*0170*/  UMOV UR4, 0x400 ;  /* 0x0000040000047882 */ /* 0x000fe20000000000 */
[----:B------:R-:W-:Y:S01]  /*0180*/  UMOV UR5, 0x1 ;  /* 0x0000000100057882 */ /* 0x000fe20000000000 */
[----:B------:R-:W-:Y:S01]  /*0190*/  UMOV UR6, 0x4 ;  /* 0x0000000400067882 */ /* 0x000fe20000000000 */
[----:B------:R-:W-:Y:S01]  /*01a0*/  ELECT P0, URZ, PT ;  /* 0x00000000003f782f */ /* 0x000fe20003800000 */
[----:B------:R-:W-:-:S04]  /*01b0*/  UIADD3 UR6, -UR6, 0x100000, URZ ;  /* 0x0010000006067890 */ /* 0x000fc8000fffe13f */
[----:B------:R-:W-:Y:S02]  /*01c0*/  USHF.L.U32 UR7, UR6, 0xb, URZ ;  /* 0x0000000b06077899 */ /* 0x000fe4000800063f */
[----:B------:R-:W-:Y:S02]  /*01d0*/  USHF.L.U32 UR6, UR6, 0x1, URZ ;  /* 0x0000000106067899 */ /* 0x000fe4000800063f */
[----:B0-----:R-:W-:Y:S02]  /*01e0*/  ULEA UR8, UR8, UR4, 0x18 ;  /* 0x0000000408087291 */ /* 0x001fe4000f8ec03f */
[----:B------:R-:W-:-:S04]  /*01f0*/  UIADD3 UR4, -UR5, 0x100000, URZ ;  /* 0x0010000005047890 */ /* 0x000fc8000fffe13f */
[----:B------:R-:W-:Y:S02]  /*0200*/  USHF.L.U32 UR5, UR4, 0xb, URZ ;  /* 0x0000000b04057899 */ /* 0x000fe4000800063f */
[----:B------:R-:W-:Y:S01]  /*0210*/  USHF.L.U32 UR4, UR4, 0x1, URZ ;  /* 0x0000000104047899 */ /* 0x000fe2000800063f */
[----:B------:R-:W0:Y:S11]  /*0220*/  FENCE.VIEW.ASYNC.S ;  /* 0x00000000000073c6 */ /* 0x000e360000000000 */
[----:B0-----:R0:W1:Y:S01]  /*0230*/  SYNCS.EXCH.64 URZ, [UR8], UR4 ;  /* 0x00000004083f75b2 */ /* 0x0010620008000100 */
[----:B------:R0:W2:Y:S01]  /*0240*/  SYNCS.EXCH.64 URZ, [UR8+0x10], UR6 ;  /* 0x00001006083f75b2 */ /* 0x0000a20008000100 */
[----:B------:R0:W3:Y:S01]  /*0250*/  SYNCS.EXCH.64 URZ, [UR8+0x8], UR4 ;  /* 0x00000804083f75b2 */ /* 0x0000e20008000100 */
[----:B------:R0:W4:Y:S01]  /*0260*/  SYNCS.EXCH.64 URZ, [UR8+0x18], UR6 ;  /* 0x00001806083f75b2 */ /* 0x0001220008000100 */
[----:B------:R-:W-:Y:S01]  /*0270*/  NOP ;  /* 0x0000000000007918 */ /* 0x000fe20000000000 */
.L_x_2:
[----:B------:R-:W-:Y:S01]  /*0280*/  SHF.R.S32.HI R7, RZ, 0x1f, R18 ;  /* 0x0000001fff077819 */ /* 0x000fe20000011412 */
[----:B------:R-:W5:Y:S01]  /*0290*/  SHFL.IDX PT, R0, R0, RZ, 0x1f ;  /* 0x00001fff00007589 */ /* 0x000f6200000e0000 */
[----:B0-----:R-:W0:Y:S01]  /*02a0*/  S2UR UR8, SR_CTAID.X ;  /* 0x00000000000879c3 */ /* 0x001e220000002500 */
[----:B------:R-:W-:Y:S02]  /*02b0*/  ELECT P0, URZ, PT ;  /* 0x00000000003f782f */ /* 0x000fe40003800000 */
[----:B------:R-:W-:Y:S01]  /*02c0*/  LEA.HI R7, R7, R18, RZ, 0x7 ;  /* 0x0000001207077211 */ /* 0x000fe200078f38ff */
[----:B------:R-:W1:Y:S01]  /*02d0*/  S2R R4, SR_CTAID.Y ;  /* 0x0000000000047919 */ /* 0x000e620000002600 */
[----:B------:R-:W-:Y:S01]  /*02e0*/  SHF.R.S32.HI R8, RZ, 0x1f, R3 ;  /* 0x0000001fff087819 */ /* 0x000fe20000011403 */
[----:B------:R-:W-:Y:S01]  /*02f0*/  ULDC UR4, c[0x0][0x150] ;  /* 0x0000540000047ab9 */ /* 0x000fe20000000800 */
[----:B------:R-:W-:Y:S01]  /*0300*/  LOP3.LUT R7, R7, 0xffffff80, RZ, 0xc0, !PT ;  /* 0xffffff8007077812 */ /* 0x000fe200078ec0ff */
[----:B------:R-:W-:Y:S01]  /*0310*/  NOP ;  /* 0x0000000000007918 */ /* 0x000fe20000000000 */
[----:B------:R-:W-:Y:S01]  /*0320*/  LEA.HI R8, R8, R3, RZ, 0x2 ;  /* 0x0000000308087211 */ /* 0x000fe200078f10ff */
[----:B------:R-:W2:Y:S01]  /*0330*/  LDC R10, c[0x0][0x144] ;  /* 0x00005100ff0a7b82 */ /* 0x000ea20000000800 */
[----:B------:R-:W-:Y:S01]  /*0340*/  NOP ;  /* 0x0000000000007918 */ /* 0x000fe20000000000 */
[----:B------:R-:W-:Y:S01]  /*0350*/  IMAD.IADD R6, R18, 0x1, -R7 ;  /* 0x0000000112067824 */ /* 0x000fe200078e0a07 */
[----:B------:R-:W-:Y:S01]  /*0360*/  LOP3.LUT R8, R8, 0x3ffffffc, RZ, 0xc0, !PT ;  /* 0x3ffffffc08087812 */ /* 0x000fe200078ec0ff */
[----:B------:R-:W-:Y:S01]  /*0370*/  IMAD.MOV.U32 R22, RZ, RZ, 0x1 ;  /* 0x00000001ff167424 */ /* 0x000fe200078e00ff */
[----:B------:R-:W-:-:S02]  /*0380*/  ISETP.NE.AND P3, PT, R5, RZ, PT ;  /* 0x000000ff0500720c */ /* 0x000fc40003f65270 */
[----:B------:R-:W-:Y:S01]  /*0390*/  SHF.R.S32.HI R7, RZ, 0x1f, R6 ;  /* 0x0000001fff077819 */ /* 0x000fe20000011406 */
[----:B------:R-:W-:Y:S01]  /*03a0*/  IMAD.IADD R8, R3, 0x1, -R8 ;  /* 0x0000000103087824 */ /* 0x000fe200078e0a08 */
[----:B------:R-:W3:Y:S02]  /*03b0*/  LDC R13, c[0x0][0x140] ;  /* 0x00005000ff0d7b82 */ /* 0x000ee40000000800 */
[----:B------:R-:W-:Y:S02]  /*03c0*/  LEA.HI R7, R7, R6, RZ, 0x3 ;  /* 0x0000000607077211 */ /* 0x000fe400078f18ff */
[----:B-----5:R-:W-:Y:S02]  /*03d0*/  ISETP.NE.OR P0, PT, R0, RZ, !P0 ;  /* 0x000000ff0000720c */ /* 0x020fe40004705670 */
[--C-:B------:R-:W-:Y:S02]  /*03e0*/  SHF.R.S32.HI R0, RZ, 0x3, R7.reuse ;  /* 0x00000003ff007819 */ /* 0x100fe40000011407 */
[----:B------:R-:W-:-:S02]  /*03f0*/  SHF.R.S32.HI R7, RZ, 0x1f, R7 ;  /* 0x0000001fff077819 */ /* 0x000fc40000011407 */
[----:B0-----:R-:W-:Y:S02]  /*0400*/  I2FP.F32.U32 R9, UR8 ;  /* 0x0000000800097c45 */ /* 0x001fe40008201000 */
[----:B------:R-:W-:-:S03]  /*0410*/  LEA.HI R7, R7, R0, RZ, 0x2 ;  /* 0x0000000007077211 */ /* 0x000fc600078f10ff */
[----:B------:R-:W-:Y:S01]  /*0420*/  FMUL R9, R9, UR4 ;  /* 0x0000000409097c20 */ /* 0x000fe20008400000 */
[----:B------:R-:W-:Y:S01]  /*0430*/  LOP3.LUT R7, R7, 0xfffffffc, RZ, 0xc0, !PT ;  /* 0xfffffffc07077812 */ /* 0x000fe200078ec0ff */
[----:B------:R-:W-:Y:S01]  /*0440*/  VOTEU.ALL UP0, P0 ;  /* 0x00000000003f7886 */ /* 0x000fe20000000000 */
[----:B-1----:R-:W-:Y:S01]  /*0450*/  I2FP.F32.U32 R3, R4 ;  /* 0x0000000400037245 */ /* 0x002fe20000201000 */
[----:B------:R-:W-:Y:S01]  /*0460*/  ULDC UR4, c[0x0][0x154] ;  /* 0x0000550000047ab9 */ /* 0x000fe20000000800 */
[----:B------:R-:W-:Y:S01]  /*0470*/  VOTEU.ALL UP1, P0 ;  /* 0x00000000003f7886 */ /* 0x000fe20000020000 */
[----:B------:R-:W0:Y:S01]  /*0480*/  F2I.U32.TRUNC.NTZ R9, R9 ;  /* 0x0000000900097305 */ /* 0x000e22000020f000 */
[----:B------:R-:W-:Y:S01]  /*0490*/  IMAD.IADD R7, R0, 0x1, -R7 ;  /* 0x0000000100077824 */ /* 0x000fe200078e0a07 */
[----:B------:R-:W1:Y:S01]  /*04a0*/  @!UP0 S2UR UR7, SR_CgaCtaId ;  /* 0x00000000000789c3 */ /* 0x000e620000008800 */
[----:B------:R-:W-:Y:S01]  /*04b0*/  FMUL R12, R3, UR4 ;  /* 0x00000004030c7c20 */ /* 0x000fe20008400000 */
[----:B------:R-:W-:Y:S01]  /*04c0*/  UMOV UR4, 0x20 ;  /* 0x0000002000047882 */ /* 0x000fe20000000000 */
[----:B------:R-:W-:Y:S01]  /*04d0*/  IMAD R8, R8, 0x4, R7 ;  /* 0x0000000408087824 */ /* 0x000fe200078e0207 */
[----:B------:R-:W-:Y:S01]  /*04e0*/  @!UP0 UMOV UR6, 0x400 ;  /* 0x0000040000068882 */ /* 0x000fe20000000000 */
[----:B------:R-:W-:-:S04]  /*04f0*/  @!UP0 UIADD3 UR4, -UR4, 0x100000, URZ ;  /* 0x0010000004048890 */ /* 0x000fc8000fffe13f */
[----:B------:R-:W-:Y:S02]  /*0500*/  @!UP0 USHF.L.U32 UR5, UR4, 0xb, URZ ;  /* 0x0000000b04058899 */ /* 0x000fe4000800063f */
[----:B------:R-:W-:Y:S01]  /*0510*/  @!UP0 USHF.L.U32 UR4, UR4, 0x1, URZ ;  /* 0x0000000104048899 */ /* 0x000fe2000800063f */
[----:B---3--:R-:W-:Y:S01]  /*0520*/  ISETP.EQ.U32.AND P2, PT, R13, 0x1, PT ;  /* 0x000000010d00780c */ /* 0x008fe20003f42070 */
[----:B------:R-:W3:Y:S01]  /*0530*/  F2I.U32.TRUNC.NTZ R12, R12 ;  /* 0x0000000c000c7305 */ /* 0x000ee2000020f000 */
[C---:B------:R-:W-:Y:S01]  /*0540*/  LEA.HI R0, R8.reuse, R8, RZ, 0x1 ;  /* 0x0000000808007211 */ /* 0x040fe200078f08ff */
[----:B------:R-:W5:Y:S01]  /*0550*/  LDC R7, c[0x0][0x148] ;  /* 0x00005200ff077b82 */ /* 0x000f620000000800 */
[----:B------:R-:W-:Y:S02]  /*0560*/  IMAD.SHL.U32 R23, R8, 0x4, RZ ;  /* 0x0000000408177824 */ /* 0x000fe400078e00ff */
[----:B------:R-:W-:Y:S01]  /*0570*/  LOP3.LUT R11, R0, 0xfffffffe, RZ, 0xc0, !PT ;  /* 0xfffffffe000b7812 */ /* 0x000fe200078ec0ff */
[----:B0-----:R-:W-:Y:S01]  /*0580*/  IMAD.MOV R15, RZ, RZ, -R9 ;  /* 0x000000ffff0f7224 */ /* 0x001fe200078e0a09 */
[----:B------:R-:W-:-:S02]  /*0590*/  SHF.R.S32.HI R9, RZ, 0x1f, R2 ;  /* 0x0000001fff097819 */ /* 0x000fc40000011402 */
[----:B------:R-:W-:Y:S01]  /*05a0*/  LOP3.LUT R23, R8, 0xc, R23, 0x78, !PT ;  /* 0x0000000c08177812 */ /* 0x000fe200078e7817 */
[----:B--2---:R-:W-:Y:S01]  /*05b0*/  IMAD R3, R10, R15, UR8 ;  /* 0x000000080a037e24 */ /* 0x004fe2000f8e020f */
[----:B------:R-:W-:Y:S01]  /*05c0*/  LEA.HI R9, R9, R2, RZ, 0x2 ;  /* 0x0000000209097211 */ /* 0x000fe200078f10ff */
[----:B------:R-:W-:-:S03]  /*05d0*/  IMAD.IADD R0, R8, 0x1, -R11 ;  /* 0x0000000108007824 */ /* 0x000fc600078e0a0b */
[----:B------:R-:W-:Y:S01]  /*05e0*/  LOP3.LUT R9, R9, 0xfffffffc, RZ, 0xc0, !PT ;  /* 0xfffffffc09097812 */ /* 0x000fe200078ec0ff */
[----:B---3--:R-:W-:Y:S01]  /*05f0*/  IMAD.MOV R24, RZ, RZ, -R12 ;  /* 0x000000ffff187224 */ /* 0x008fe200078e0a0c */
[----:B------:R-:W-:Y:S01]  /*0600*/  ISETP.NE.AND P4, PT, R0, R3, PT ;  /* 0x000000030000720c */ /* 0x000fe20003f85270 */
[----:B-1----:R-:W-:Y:S02]  /*0610*/  @!UP0 ULEA UR6, UR7, UR6, 0x18 ;  /* 0x0000000607068291 */ /* 0x002fe4000f8ec03f */
[----:B------:R-:W-:Y:S01]  /*0620*/  IMAD.IADD R0, R2, 0x1, -R9 ;  /* 0x0000000102007824 */ /* 0x000fe200078e0a09 */
[----:B------:R-:W-:Y:S01]  /*0630*/  VOTEU.ALL UP0, P0 ;  /* 0x00000000003f7886 */ /* 0x000fe20000000000 */
[----:B------:R-:W-:Y:S01]  /*0640*/  LOP3.LUT P0, RZ, R6, 0x7, RZ, 0xc0, !PT ;  /* 0x0000000706ff7812 */ /* 0x000fe2000780c0ff */
[----:B------:R-:W-:Y:S02]  /*0650*/  VIADD R6, R5, 0xffffffff ;  /* 0xffffffff05067836 */ /* 0x000fe40000000000 */
[----:B------:R-:W-:Y:S01]  /*0660*/  ISETP.NE.AND P1, PT, R0, 0x3, PT ;  /* 0x000000030000780c */ /* 0x000fe20003f25270 */
[----:B-----5:R-:W-:Y:S01]  /*0670*/  IMAD R9, R7, R24, R4 ;  /* 0x0000001807097224 */ /* 0x020fe200078e0204 */
[----:B------:R-:W-:-:S02]  /*0680*/  ISETP.LT.U32.AND P0, PT, R23, 0x2, !P0 ;  /* 0x000000021700780c */ /* 0x000fc40004701070 */
[----:B------:R-:W-:Y:S01]  /*0690*/  ISETP.EQ.OR P1, PT, R0, RZ, !P1 ;  /* 0x000000ff0000720c */ /* 0x000fe20004f22670 */
[----:B------:R-:W0:Y:S02]  /*06a0*/  FENCE.VIEW.ASYNC.S ;  /* 0x00000000000073c6 */ /* 0x000e240000000000 */
[----:B0-----:R0:W1:Y:S01]  /*06b0*/  @!UP0 SYNCS.EXCH.64 URZ, [UR6+0x30], UR4 ;  /* 0x00003004063f85b2 */ /* 0x0010620008000100 */
[----:B------:R-:W-:Y:S02]  /*06c0*/  @P4 LEA.HI R2, R23, R23, RZ, 0x1 ;  /* 0x0000001717024211 */ /* 0x000fe400078f08ff */
[----:B------:R-:W-:Y:S02]  /*06d0*/  ISETP.EQ.AND P1, PT, R5, RZ, P1 ;  /* 0x000000ff0500720c */ /* 0x000fe40000f22270 */
[----:B------:R-:W-:Y:S02]  /*06e0*/  @P4 SHF.R.S32.HI R2, RZ, 0x1, R2 ;  /* 0x00000001ff024819 */ /* 0x000fe40000011402 */
[----:B------:R-:W-:-:S02]  /*06f0*/  ISETP.GE.U32.AND P6, PT, R6, 0x2, PT ;  /* 0x000000020600780c */ /* 0x000fc40003fc6070 */
[----:B------:R-:W-:Y:S02]  /*0700*/  @P4 ISETP.NE.AND P5, PT, R2, R9, PT ;  /* 0x000000090200420c */ /* 0x000fe40003fa5270 */
[----:B------:R-:W-:Y:S02]  /*0710*/  SEL R9, RZ, 0x1, !P0 ;  /* 0x00000001ff097807 */ /* 0x000fe40004000000 */
[----:B------:R-:W-:Y:S02]  /*0720*/  @P4 SEL R22, RZ, 0x1, P5 ;  /* 0x00000001ff164807 */ /* 0x000fe40002800000 */
[----:B------:R-:W-:Y:S01]  /*0730*/  SEL R19, RZ, 0x1, !P1 ;  /* 0x00000001ff137807 */ /* 0x000fe20004800000 */
[----:B------:R0:W2:Y:S01]  /*0740*/  @!UP1 SYNCS.EXCH.64 URZ, [UR6+0x38], UR4 ;  /* 0x00003804063f95b2 */ /* 0x0000a20008000100 */
[----:B------:R-:W-:Y:S01]  /*0750*/  LOP3.LUT R22, R22, R9, RZ, 0xc0, !PT ;  /* 0x0000000916167212 */ /* 0x000fe200078ec0ff */
[----:B------:R-:W-:Y:S01]  /*0760*/  NOP ;  /* 0x0000000000007918 */ /* 0x000fe20000000000 */
[----:B------:R-:W-:Y:S01]  /*0770*/  SEL R19, R19, 0x2, P6 ;  /* 0x0000000213137807 */ /* 0x000fe20003000000 */
[----:B------:R-:W-:Y:S06]  /*0780*/  @!P2 BRA `(.L_x_3) ;  /* 0x000000000008a947 */ /* 0x000fec0003800000 */
[----:B-12-4-:R-:W-:Y:S01]  /*0790*/  UCGABAR_ARV ;  /* 0x00000000000079c7 */ /* 0x016fe20008000000 */
[----:B------:R-:W-:Y:S05]  /*07a0*/  BRA `(.L_x_4) ;  /* 0x0000000000047947 */ /* 0x000fea0003800000 */
.L_x_3:
[----:B-12-4-:R-:W-:Y:S01]  /*07b0*/  NOP ;  /* 0x0000000000007918 */ /* 0x016fe20000000000 */
.L_x_4:
[----:B------:R-:W1:Y:S01]  /*07c0*/  LDC R2, c[0x0][0x65c] ;  /* 0x00019700ff027b82 */ /* 0x000e620000000800 */
[----:B------:R-:W-:Y:S02]  /*07d0*/  IMAD.U32 R8, RZ, RZ, UR8 ;  /* 0x00000008ff087e24 */ /* 0x000fe4000f8e00ff */
[----:B------:R-:W-:Y:S01]  /*07e0*/  IMAD.MOV.U32 R9, RZ, RZ, RZ ;  /* 0x000000ffff097224 */ /* 0x000fe200078e00ff */
[----:B-1----:R-:W-:-:S04]  /*07f0*/  ISETP.NE.AND P1, PT, R2, 0x1, PT ;  /* 0x000000010200780c */ /* 0x002fc80003f25270 */
[----:B------:R-:W-:-:S09]  /*0800*/  P2R R5, PR, RZ, 0x2 ;  /* 0x00000002ff057803 */ /* 0x000fd20000000000 */
[----:B------:R-:W1:Y:S01]  /*0810*/  @P1 LDC R17, c[0x0][0x10] ;  /* 0x00000400ff111b82 */ /* 0x000e620000000800 */
[----:B------:R-:W-:Y:S02]  /*0820*/  @P1 IMAD.MOV.U32 R5, RZ, RZ, RZ ;  /* 0x000000ffff051224 */ /* 0x000fe400078e00ff */
[----:B------:R-:W-:-:S05]  /*0830*/  @P1 IMAD.MOV.U32 R13, RZ, RZ, RZ ;  /* 0x000000ffff0d1224 */ /* 0x000fca00078e00ff */
[----:B------:R-:W2:Y:S01]  /*0840*/  @!P1 LDC R11, c[0x0][0xc] ;  /* 0x00000300ff0b9b82 */ /* 0x000ea20000000800 */
[----:B-1----:R-:W-:-:S04]  /*0850*/  @P1 IMAD.WIDE.U32 R16, R17, UR8, R4 ;  /* 0x0000000811101c25 */ /* 0x002fc8000f8e0004 */
[----:B------:R-:W-:Y:S02]  /*0860*/  @P1 IMAD.IADD R17, R17, 0x1, R13 ;  /* 0x0000000111111824 */ /* 0x000fe400078e020d */
[----:B--2---:R-:W-:-:S04]  /*0870*/  @!P1 IMAD.WIDE.U32 R8, R4, R11, R8 ;  /* 0x0000000b04089225 */ /* 0x004fc800078e0008 */
[----:B------:R-:W-:Y:S02]  /*0880*/  @!P1 IMAD.MOV.U32 R16, RZ, RZ, R8 ;  /* 0x000000ffff109224 */ /* 0x000fe400078e0008 */
[----:B------:R-:W-:Y:S01]  /*0890*/  @!P1 IMAD.MOV.U32 R17, RZ, RZ, R9 ;  /* 0x000000ffff119224 */ /* 0x000fe200078e0009 */
[----:B------:R-:W-:Y:S06]  /*08a0*/  @!P2 BRA `(.L_x_5) ;  /* 0x00000000000ca947 */ /* 0x000fec0003800000 */
[----:B------:R-:W-:Y:S01]  /*08b0*/  UCGABAR_WAIT ;  /* 0x0000000000007dc7 */ /* 0x000fe20008000000 */
[----:B------:R-:W-:Y:S01]  /*08c0*/  CCTL.IVALL ;  /* 0x00000000ff00798f */ /* 0x000fe20002000000 */
[----:B------:R-:W-:Y:S05]  /*08d0*/  BRA `(.L_x_6) ;  /* 0x0000000000047947 */ /* 0x000fea0003800000 */
.L_x_5:
[----:B------:R-:W-:Y:S06]  /*08e0*/  BAR.SYNC.DEFER_BLOCKING 0x0 ;  /* 0x0000000000007b1d */ /* 0x000fec0000010000 */
.L_x_6:
[----:B------:R-:W-:Y:S05]  /*08f0*/  @!P3 BRA `(.L_x_7) ;  /* 0x000000c80038b947 */ /* 0x000fea0003800000 */
[----:B------:R-:W-:-:S13]  /*0900*/  ISETP.GT.U32.AND P0, PT, R6, 0x1, PT ;  /* 0x000000010600780c */ /* 0x000fda0003f04070 */
[----:B0-----:R-:W-:Y:S05]  /*0910*/  @P0 EXIT ;  /* 0x000000000000094d */ /* 0x001fea0003800000 */
[----:B------:R-:W-:Y:S01]  /*0920*/  ULDC.64 UR4, c[0x0][0x650] ;  /* 0x0001940000047ab9 */ /* 0x000fe20000000a00 */
[----:B------:R-:W-:Y:S01]  /*0930*/  PRMT R0, RZ, 0x7610, R0 ;  /* 0x00007610ff007816 */ /* 0x000fe20000000000 */
[----:B------:R-:W-:Y:S01]  /*0940*/  IMAD.MOV.U32 R137, RZ, RZ, -0x1 ;  /* 0xffffffffff897424 */ /* 0x000fe200078e00ff */
[----:B------:R-:W-:Y:S01]  /*0950*/  ISETP.GE.U32.AND P0, PT, R16, UR4, PT ;  /* 0x0000000410007c0c */ /* 0x000fe2000bf06070 */
[----:B------:R-:W-:Y:S02]  /*0960*/  IMAD.MOV.U32 R139, RZ, RZ, -0x1 ;  /* 0xffffffffff8b7424 */ /* 0x000fe400078e00ff */
[----:B------:R-:W-:Y:S01]  /*0970*/  IMAD.MOV.U32 R136, RZ, RZ, -0x1 ;  /* 0xffffffffff887424 */ /* 0x000fe200078e00ff */
[----:B------:R-:W-:-:S13]  /*0980*/  ISETP.GE.U32.AND.EX P0, PT, R17, UR5, PT, P0 ;  /* 0x0000000511007c0c */ /* 0x000fda000bf06100 */
[----:B------:R-:W-:Y:S05]  /*0990*/  @P0 BRA `(.L_x_8) ;  /* 0x0000000400280947 */ /* 0x000fea0003800000 */
[----:B------:R-:W0:Y:S01]  /*09a0*/  LDC.64 R20, c[0x0][0x628] ;  /* 0x00018a00ff147b82 */ /* 0x000e220000000a00 */
[----:B------:R-:W-:Y:S02]  /*09b0*/  IMAD.MOV.U32 R8, RZ, RZ, R16 ;  /* 0x000000ffff087224 */ /* 0x000fe400078e0010 */
[----:B------:R-:W-:-:S05]  /*09c0*/  IMAD.MOV.U32 R9, RZ, RZ, R17 ;  /* 0x000000ffff097224 */ /* 0x000fca00078e0011 */
[----:B------:R-:W1:Y:S08]  /*09d0*/  LDC R0, c[0x0][0x630] ;  /* 0x00018c00ff007b82 */ /* 0x000e700000000800 */
[----:B------:R-:W2:Y:S01]  /*09e0*/  LDC.64 R26, c[0x0][0x620] ;  /* 0x00018800ff1a7b82 */ /* 0x000ea20000000a00 */
[----:B0-----:R-:W-:-:S04]  /*09f0*/  ISETP.NE.U32.AND P0, PT, R20, RZ, PT ;  /* 0x000000ff1400720c */ /* 0x001fc80003f05070 */
[----:B------:R-:W-:-:S13]  /*0a00*/  ISETP.NE.AND.EX P0, PT, R21, RZ, PT, P0 ;  /* 0x000000ff1500720c */ /* 0x000fda0003f05300 */
[----:B-12---:R-:W-:Y:S05]  /*0a10*/  @!P0 BRA `(.L_x_9) ;  /* 0x0000000000288947 */ /* 0x006fea0003800000 */
[----:B------:R-:W0:Y:S02]  /*0a20*/  LDC R13, c[0x0][0x634] ;  /* 0x00018d00ff0d7b82 */ /* 0x000e240000000800 */
[----:B0-----:R-:W-:-:S05]  /*0a30*/  IADD3 R13, P0, R16, R13, RZ ;  /* 0x0000000d100d7210 */ /* 0x001fca0007f1e0ff */
[----:B------:R-:W-:-:S04]  /*0a40*/  IMAD.X R15, RZ, RZ, R17, P0 ;  /* 0x000000ffff0f7224 */ /* 0x000fc800000e0611 */
[----:B------:R-:W-:-:S04]  /*0a50*/  IMAD.WIDE.U32 R8, R15, R20, RZ ;  /* 0x000000140f087225 */ /* 0x000fc800078e00ff */
[----:B------:R-:W-:-:S04]  /*0a60*/  IMAD.WIDE.U32 R10, P0, R13, R21, R8 ;  /* 0x000000150d0a7225 */ /* 0x000fc80007800008 */
[----:B------:R-:W-:-:S04]  /*0a70*/  IMAD.WIDE.U32 R8, R13, R20, RZ ;  /* 0x000000140d087225 */ /* 0x000fc800078e00ff */
[----:B------:R-:W-:Y:S01]  /*0a80*/  IMAD.X R13, RZ, RZ, RZ, P0 ;  /* 0x000000ffff0d7224 */ /* 0x000fe200000e06ff */
[----:B------:R-:W-:Y:S01]  /*0a90*/  IADD3 RZ, P0, R9, R10, RZ ;  /* 0x0000000a09ff7210 */ /* 0x000fe20007f1e0ff */
[----:B------:R-:W-:-:S04]  /*0aa0*/  IMAD.MOV.U32 R12, RZ, RZ, R11 ;  /* 0x000000ffff0c7224 */ /* 0x000fc800078e000b */
[----:B------:R-:W-:-:S08]  /*0ab0*/  IMAD.WIDE.U32.X R8, R15, R21, R12, P0 ;  /* 0x000000150f087225 */ /* 0x000fd000000e040c */
.L_x_9:
[----:B------:R-:W0:Y:S01]  /*0ac0*/  LDC.64 R20, c[0x0][0x640] ;  /* 0x00019000ff147b82 */ /* 0x000e220000000a00 */
[--C-:B------:R-:W-:Y:S01]  /*0ad0*/  SHF.R.U64 R136, R8, R0, R9.reuse ;  /* 0x0000000008887219 */ /* 0x100fe20000001209 */
[----:B------:R-:W-:Y:S01]  /*0ae0*/  IMAD R28, R7, R24, R4 ;  /* 0x00000018071c7224 */ /* 0x000fe200078e0204 */
[----:B------:R-:W-:Y:S01]  /*0af0*/  SHF.R.U32.HI R0, RZ, R0, R9 ;  /* 0x00000000ff007219 */ /* 0x000fe20000011609 */
[----:B------:R-:W-:Y:S01]  /*0b00*/  IMAD.MOV.U32 R25, RZ, RZ, 0x1 ;  /* 0x00000001ff197424 */ /* 0x000fe200078e00ff */
[----:B------:R-:W-:-:S03]  /*0b10*/  IADD3 R5, P0, RZ, -R136, RZ ;  /* 0x80000088ff057210 */ /* 0x000fc60007f1e0ff */
[----:B------:R-:W1:Y:S02]  /*0b20*/  LDC R6, c[0x0][0x618] ;  /* 0x00018600ff067b82 */ /* 0x000e640000000800 */
[----:B------:R-:W-:-:S04]  /*0b30*/  IMAD.X R9, RZ, RZ, ~R0, P0 ;  /* 0x000000ffff097224 */ /* 0x000fc800000e0e00 */
[-C--:B------:R-:W-:Y:S02]  /*0b40*/  IMAD R0, R9, R26.reuse, RZ ;  /* 0x0000001a09007224 */ /* 0x080fe400078e02ff */
[----:B------:R-:W2:Y:S01]  /*0b50*/  LDC R11, c[0x0][0x608] ;  /* 0x00018200ff0b7b82 */ /* 0x000ea20000000800 */
[----:B------:R-:W-:-:S04]  /*0b60*/  IMAD.WIDE.U32 R8, R5, R26, R16 ;  /* 0x0000001a05087225 */ /* 0x000fc800078e0010 */
[----:B------:R-:W-:-:S03]  /*0b70*/  IMAD R5, R5, R27, R0 ;  /* 0x0000001b05057224 */ /* 0x000fc600078e0200 */
[----:B------:R-:W3:Y:S01]  /*0b80*/  LDC R12, c[0x0][0x658] ;  /* 0x00019600ff0c7b82 */ /* 0x000ee20000000800 */
[----:B0-----:R-:W-:Y:S01]  /*0b90*/  ISETP.NE.U32.AND P0, PT, R20, RZ, PT ;  /* 0x000000ff1400720c */ /* 0x001fe20003f05070 */
[----:B------:R-:W-:Y:S02]  /*0ba0*/  IMAD.IADD R5, R9, 0x1, R5 ;  /* 0x0000000109057824 */ /* 0x000fe400078e0205 */
[----:B------:R-:W-:Y:S01]  /*0bb0*/  IMAD.MOV.U32 R9, RZ, RZ, -0x1 ;  /* 0xffffffffff097424 */ /* 0x000fe200078e00ff */
[----:B------:R-:W-:-:S03]  /*0bc0*/  ISETP.NE.AND.EX P0, PT, R21, RZ, PT, P0 ;  /* 0x000000ff1500720c */ /* 0x000fc60003f05300 */
[----:B------:R-:W0:Y:S01]  /*0bd0*/  LDC R15, c[0x0][0x600] ;  /* 0x00018000ff0f7b82 */ /* 0x000e220000000800 */
[-CC-:B-1----:R-:W-:Y:S02]  /*0be0*/  SHF.R.U64 R13, R8, R6.reuse, R5.reuse ;  /* 0x00000006080d7219 */ /* 0x182fe40000001205 */
[----:B------:R-:W-:-:S05]  /*0bf0*/  SHF.R.U32.HI R0, RZ, R6, R5 ;  /* 0x00000006ff007219 */ /* 0x000fca0000011605 */
[----:B------:R-:W1:Y:S01]  /*0c00*/  LDC R14, c[0x0][0x648] ;  /* 0x00019200ff0e7b82 */ /* 0x000e620000000800 */
[-CC-:B--2---:R-:W-:Y:S02]  /*0c10*/  SHF.R.U64 R29, R13, R11.reuse, R0.reuse ;  /* 0x0000000b0d1d7219 */ /* 0x184fe40000001200 */
[----:B------:R-:W-:-:S05]  /*0c20*/  SHF.R.U32.HI R5, RZ, R11, R0 ;  /* 0x0000000bff057219 */ /* 0x000fca0000011600 */
[----:B------:R-:W2:Y:S01]  /*0c30*/  LDC R26, c[0x0][0x638] ;  /* 0x00018e00ff1a7b82 */ /* 0x000ea20000000800 */
[-CC-:B---3--:R-:W-:Y:S02]  /*0c40*/  SHF.R.U64 R24, R29, R12.reuse, R5.reuse ;  /* 0x0000000c1d187219 */ /* 0x188fe40000001205 */
[-C--:B------:R-:W-:Y:S02]  /*0c50*/  SHF.L.U32 R0, R9, R12.reuse, RZ ;  /* 0x0000000c09007219 */ /* 0x080fe400000006ff */
[----:B------:R-:W-:Y:S01]  /*0c60*/  SHF.R.U32.HI R5, RZ, R12, R5 ;  /* 0x0000000cff057219 */ /* 0x000fe20000011605 */
[----:B------:R-:W-:Y:S01]  /*0c70*/  IMAD.MOV.U32 R4, RZ, RZ, R24 ;  /* 0x000000ffff047224 */ /* 0x000fe200078e0018 */
[----:B------:R-:W-:Y:S01]  /*0c80*/  LOP3.LUT R10, RZ, R0, RZ, 0x33, !PT ;  /* 0x00000000ff0a7212 */ /* 0x000fe200078e33ff */
[----:B------:R-:W3:Y:S01]  /*0c90*/  LDC R27, c[0x0][0x610] ;  /* 0x00018400ff1b7b82 */ /* 0x000ee20000000800 */
[----:B------:R-:W-:Y:S05]  /*0ca0*/  @!P0 BRA `(.L_x_10) ;  /* 0x0000000000288947 */ /* 0x000fea0003800000 */
[----:B------:R-:W4:Y:S02]  /*0cb0*/  LDC R9, c[0x0][0x64c] ;  /* 0x00019300ff097b82 */ /* 0x000f240000000800 */
[----:B----4-:R-:W-:-:S05]  /*0cc0*/  IADD3 R9, P0, R24, R9, RZ ;  /* 0x0000000918097210 */ /* 0x010fca0007f1e0ff */
        /* <DEDUP_REMOVED lines=8> */
.L_x_10:
[----:B-1----:R-:W-:Y:S01]  /*0d50*/  SHF.R.U64 R4, R4, R14, R5 ;  /* 0x0000000e04047219 */ /* 0x002fe20000001205 */
[----:B0-----:R-:W-:Y:S01]  /*0d60*/  VIADD R6, R15, 0xffffffff ;  /* 0xffffffff0f067836 */ /* 0x001fe20000000000 */
[----:B------:R-:W-:Y:S02]  /*0d70*/  SHF.L.U32 R0, R25, R12, RZ ;  /* 0x0000000c19007219 */ /* 0x000fe400000006ff */
[----:B------:R-:W-:Y:S01]  /*0d80*/  LOP3.LUT R5, R29, R10, RZ, 0xc0, !PT ;  /* 0x0000000a1d057212 */ /* 0x000fe200078ec0ff */
[----:B------:R-:W-:Y:S01]  /*0d90*/  IMAD.MOV R7, RZ, RZ, -R4 ;  /* 0x000000ffff077224 */ /* 0x000fe200078e0a04 */
[----:B------:R-:W-:Y:S02]  /*0da0*/  SEL R3, R3, R28, !P1 ;  /* 0x0000001c03037207 */ /* 0x000fe40004800000 */
[----:B------:R-:W-:Y:S01]  /*0db0*/  LOP3.LUT R6, R13, R6, RZ, 0xc0, !PT ;  /* 0x000000060d067212 */ /* 0x000fe200078ec0ff */
[----:B------:R-:W-:Y:S02]  /*0dc0*/  IMAD R4, R0, R4, R5 ;  /* 0x0000000400047224 */ /* 0x000fe400078e0205 */
[----:B--2---:R-:W-:-:S02]  /*0dd0*/  IMAD R0, R7, R26, R24 ;  /* 0x0000001a07007224 */ /* 0x004fc400078e0218 */
[----:B---3--:R-:W-:Y:S02]  /*0de0*/  IMAD R3, R4, R27, R3 ;  /* 0x0000001b04037224 */ /* 0x008fe400078e0203 */
[----:B------:R-:W-:Y:S02]  /*0df0*/  IMAD.MOV.U32 R5, RZ, RZ, 0x1 ;  /* 0x00000001ff057424 */ /* 0x000fe400078e00ff */
[----:B------:R-:W-:-:S03]  /*0e00*/  IMAD R4, R0, R15, R6 ;  /* 0x0000000f00047224 */ /* 0x000fc600078e0206 */
[----:B------:R-:W-:Y:S02]  /*0e10*/  PRMT R0, R5, 0x7610, R0 ;  /* 0x0000761005007816 */ /* 0x000fe40000000000 */
[----:B------:R-:W-:Y:S02]  /*0e20*/  SEL R139, R4, R3, !P1 ;  /* 0x00000003048b7207 */ /* 0x000fe40004800000 */
[----:B------:R-:W-:-:S07]  /*0e30*/  SEL R137, R3, R4, !P1 ;  /* 0x0000000403897207 */ /* 0x000fce0004800000 */
.L_x_8:
[----:B------:R-:W-:-:S08]  /*0e40*/  NOP ;  /* 0x0000000000007918 */ /* 0x000fd00000000000 */
[----:B------:R-:W0:Y:S02]  /*0e50*/  USETMAXREG.TRY_ALLOC.CTAPOOL UP0, 0xe8 ;  /* 0x000000e8000079c8 */ /* 0x000e240008000600 */
[----:B0-----:R-:W-:-:S13]  /*0e60*/  PLOP3.LUT P0, PT, PT, PT, UP0, 0x80, 0x0 ;  /* 0x000000000000781c */ /* 0x001fda0003f0f008 */
[----:B------:R-:W-:Y:S05]  /*0e70*/  @!P0 BRA `(.L_x_8) ;  /* 0xfffffffc00f08947 */ /* 0x000fea000383ffff */
[----:B------:R-:W-:Y:S01]  /*0e80*/  ULDC.64 UR4, c[0x0][0x598] ;  /* 0x0001660000047ab9 */ /* 0x000fe20000000a00 */
[----:B------:R-:W-:Y:S01]  /*0e90*/  ULDC.64 UR44, c[0x0][0x208] ;  /* 0x00008200002c7ab9 */ /* 0x000fe20000000a00 */
[----:B------:R-:W-:-:S04]  /*0ea0*/  ISETP.NE.U32.AND P0, PT, RZ, UR4, PT ;  /* 0x00000004ff007c0c */ /* 0x000fc8000bf05070 */
[----:B------:R-:W-:-:S13]  /*0eb0*/  ISETP.NE.AND.EX P0, PT, RZ, UR5, PT, P0 ;  /* 0x00000005ff007c0c */ /* 0x000fda000bf05300 */
[----:B------:R-:W-:Y:S05]  /*0ec0*/  @!P0 BRA `(.L_x_11) ;  /* 0x00000000001c8947 */ /* 0x000fea0003800000 */
[----:B------:R-:W0:Y:S02]  /*0ed0*/  LDC.64 R4, c[0x0][0x598] ;  /* 0x00016600ff047b82 */ /* 0x000e240000000a00 */
[----:B0-----:R-:W2:Y:S02]  /*0ee0*/  LDG.E.64 R4, desc[UR44][R4.64] ;  /* 0x0000002c04047981 */ /* 0x001ea4000c1e1b00 */
[----:B--2---:R-:W-:-:S04]  /*0ef0*/  ISETP.NE.U32.AND P0, PT, R4, RZ, PT ;  /* 0x000000ff0400720c */ /* 0x004fc80003f05070 */
[----:B------:R-:W-:-:S13]  /*0f00*/  ISETP.NE.AND.EX P0, PT, R5, RZ, PT, P0 ;  /* 0x000000ff0500720c */ /* 0x000fda0003f05300 */
[----:B------:R-:W-:Y:S05]  /*0f10*/  @!P0 BRA `(.L_x_11) ;  /* 0x0000000000088947 */ /* 0x000fea0003800000 */
[----:B------:R0:W5:Y:S01]  /*0f20*/  LD.E R138, desc[UR44][R4.64] ;  /* 0x0000002c048a7980 */ /* 0x000162000c101900 */
[----:B------:R-:W-:Y:S05]  /*0f30*/  BRA `(.L_x_12) ;  /* 0x0000000000247947 */ /* 0x000fea0003800000 */
.L_x_11:
[----:B------:R-:W-:Y:S02]  /*0f40*/  ULDC.64 UR4, c[0x0][0x588] ;  /* 0x0001620000047ab9 */ /* 0x000fe40000000a00 */
[----:B------:R-:W-:-:S04]  /*0f50*/  ISETP.NE.U32.AND P0, PT, RZ, UR4, PT ;  /* 0x00000004ff007c0c */ /* 0x000fc8000bf05070 */
[----:B------:R-:W-:-:S13]  /*0f60*/  ISETP.NE.AND.EX P0, PT, RZ, UR5, PT, P0 ;  /* 0x00000005ff007c0c */ /* 0x000fda000bf05300 */
[----:B------:R-:W-:Y:S05]  /*0f70*/  @!P0 BRA `(.L_x_13) ;  /* 0x00000000000c8947 */ /* 0x000fea0003800000 */
[----:B------:R-:W0:Y:S02]  /*0f80*/  LDC.64 R4, c[0x0][0x588] ;  /* 0x00016200ff047b82 */ /* 0x000e240000000a00 */
[----:B0-----:R1:W5:Y:S01]  /*0f90*/  LDG.E R138, desc[UR44][R4.64] ;  /* 0x0000002c048a7981 */ /* 0x001362000c1e1900 */
[----:B------:R-:W-:Y:S05]  /*0fa0*/  BRA `(.L_x_12) ;  /* 0x0000000000087947 */ /* 0x000fea0003800000 */
.L_x_13:
[----:B------:R-:W-:Y:S02]  /*0fb0*/  ULDC UR4, c[0x0][0x580] ;  /* 0x0001600000047ab9 */ /* 0x000fe40000000800 */
[----:B------:R-:W-:-:S07]  /*0fc0*/  IMAD.U32 R138, RZ, RZ, UR4 ;  /* 0x00000004ff8a7e24 */ /* 0x000fce000f8e00ff */
.L_x_12:
[----:B------:R-:W-:Y:S02]  /*0fd0*/  ULDC.64 UR4, c[0x0][0x5a0] ;  /* 0x0001680000047ab9 */ /* 0x000fe40000000a00 */
[----:B------:R-:W-:-:S04]  /*0fe0*/  ISETP.NE.U32.AND P0, PT, RZ, UR4, PT ;  /* 0x00000004ff007c0c */ /* 0x000fc8000bf05070 */
[----:B------:R-:W-:-:S13]  /*0ff0*/  ISETP.NE.AND.EX P0, PT, RZ, UR5, PT, P0 ;  /* 0x00000005ff007c0c */ /* 0x000fda000bf05300 */
[----:B------:R-:W-:Y:S05]  /*1000*/  @!P0 BRA `(.L_x_14) ;  /* 0x00000000001c8947 */ /* 0x000fea0003800000 */
[----:B01----:R-:W0:Y:S02]  /*1010*/  LDC.64 R4, c[0x0][0x5a0] ;  /* 0x00016800ff047b82 */ /* 0x003e240000000a00 */
[----:B0-----:R-:W2:Y:S02]  /*1020*/  LDG.E.64 R4, desc[UR44][R4.64] ;  /* 0x0000002c04047981 */ /* 0x001ea4000c1e1b00 */
[----:B--2---:R-:W-:-:S04]  /*1030*/  ISETP.NE.U32.AND P0, PT, R4, RZ, PT ;  /* 0x000000ff0400720c */ /* 0x004fc80003f05070 */
[----:B------:R-:W-:-:S13]  /*1040*/  ISETP.NE.AND.EX P0, PT, R5, RZ, PT, P0 ;  /* 0x000000ff0500720c */ /* 0x000fda0003f05300 */
[----:B------:R-:W-:Y:S05]  /*1050*/  @!P0 BRA `(.L_x_14) ;  /* 0x0000000000088947 */ /* 0x000fea0003800000 */
[----:B------:R0:W5:Y:S01]  /*1060*/  LD.E R140, desc[UR44][R4.64] ;  /* 0x0000002c048c7980 */ /* 0x000162000c101900 */
[----:B------:R-:W-:Y:S05]  /*1070*/  BRA `(.L_x_15) ;  /* 0x0000000000247947 */ /* 0x000fea0003800000 */
.L_x_14:
[----:B------:R-:W-:Y:S02]  /*1080*/  ULDC.64 UR4, c[0x0][0x590] ;  /* 0x0001640000047ab9 */ /* 0x000fe40000000a00 */
[----:B------:R-:W-:-:S04]  /*1090*/  ISETP.NE.U32.AND P0, PT, RZ, UR4, PT ;  /* 0x00000004ff007c0c */ /* 0x000fc8000bf05070 */
[----:B------:R-:W-:-:S13]  /*10a0*/  ISETP.NE.AND.EX P0, PT, RZ, UR5, PT, P0 ;  /* 0x00000005ff007c0c */ /* 0x000fda000bf05300 */
[----:B------:R-:W-:Y:S05]  /*10b0*/  @!P0 BRA `(.L_x_16) ;  /* 0x00000000000c8947 */ /* 0x000fea0003800000 */
[----:B------:R-:W2:Y:S02]  /*10c0*/  LDC.64 R140, c[0x0][0x590] ;  /* 0x00016400ff8c7b82 */ /* 0x000ea40000000a00 */
[----:B--2---:R2:W5:Y:S01]  /*10d0*/  LDG.E R140, desc[UR44][R140.64] ;  /* 0x0000002c8c8c7981 */ /* 0x004562000c1e1900 */
[----:B------:R-:W-:Y:S05]  /*10e0*/  BRA `(.L_x_15) ;  /* 0x0000000000087947 */ /* 0x000fea0003800000 */
.L_x_16:
[----:B------:R-:W-:Y:S02]  /*10f0*/  ULDC UR4, c[0x0][0x584] ;  /* 0x0001610000047ab9 */ /* 0x000fe40000000800 */
[----:B------:R-:W-:-:S07]  /*1100*/  IMAD.U32 R140, RZ, RZ, UR4 ;  /* 0x00000004ff8c7e24 */ /* 0x000fce000f8e00ff */
.L_x_15:
[----:B------:R-:W-:-:S13]  /*1110*/  LOP3.LUT P0, RZ, R0, 0xff, RZ, 0xc0, !PT ;  /* 0x000000ff00ff7812 */ /* 0x000fda000780c0ff */
[----:B------:R-:W-:Y:S05]  /*1120*/  @!P0 EXIT ;  /* 0x000000000000894d */ /* 0x000fea0003800000 */
[----:B------:R-:W-:Y:S01]  /*1130*/  ULDC UR4, c[0x0][0x28c] ;  /* 0x0000a30000047ab9 */ /* 0x000fe20000000800 */
[----:B------:R-:W-:Y:S01]  /*1140*/  UMOV UR36, URZ ;  /* 0x0000003f00247c82 */ /* 0x000fe20008000000 */
[----:B------:R-:W-:Y:S01]  /*1150*/  UIADD3 UR4, UR4, 0xff, URZ ;  /* 0x000000ff04047890 */ /* 0x000fe2000fffe03f */
[----:B------:R-:W-:-:S03]  /*1160*/  UMOV UR37, URZ ;  /* 0x0000003f00257c82 */ /* 0x000fc60008000000 */
[----:B------:R-:W-:-:S04]  /*1170*/  USHF.R.S32.HI UR5, URZ, 0x1f, UR4 ;  /* 0x0000001f3f057899 */ /* 0x000fc80008011404 */
[----:B------:R-:W-:-:S04]  /*1180*/  ULEA.HI UR5, UR5, UR4, URZ, 0x8 ;  /* 0x0000000405057291 */ /* 0x000fc8000f8f403f */
[----:B------:R-:W-:-:S12]  /*1190*/  USHF.R.S32.HI UR38, URZ, 0x8, UR5 ;  /* 0x000000083f267899 */ /* 0x000fd80008011405 */
.L_x_262:
[----:B------:R-:W-:Y:S01]  /*11a0*/  LOP3.LUT R0, R18, 0x80, RZ, 0xc0, !PT ;  /* 0x0000008012007812 */ /* 0x000fe200078ec0ff */
[----:B---3--:R-:W3:Y:S01]  /*11b0*/  S2UR UR7, SR_CgaCtaId ;  /* 0x00000000000779c3 */ /* 0x008ee20000008800 */
[----:B------:R-:W-:Y:S02]  /*11c0*/  UMOV UR6, 0x400 ;  /* 0x0000040000067882 */ /* 0x000fe40000000000 */
[----:B------:R-:W-:-:S06]  /*11d0*/  SHF.R.U32.HI R0, RZ, 0x7, R0 ;  /* 0x00000007ff007819 */ /* 0x000fcc0000011600 */
[----:B------:R-:W4:Y:S01]  /*11e0*/  SHFL.IDX PT, R0, R0, RZ, 0x1f ;  /* 0x00001fff00007589 */ /* 0x000f2200000e0000 */
[----:B---3--:R-:W-:Y:S01]  /*11f0*/  ULEA UR6, UR7, UR6, 0x18 ;  /* 0x0000000607067291 */ /* 0x008fe2000f8ec03f */
[----:B----4-:R-:W-:-:S13]  /*1200*/  R2UR UR4, R0 ;  /* 0x00000000000472ca */ /* 0x010fda00000e0000 */
[----:B------:R-:W-:-:S04]  /*1210*/  ULEA.HI UR5, UR4, UR4, URZ, 0x1 ;  /* 0x0000000404057291 */ /* 0x000fc8000f8f083f */
[----:B------:R-:W-:-:S04]  /*1220*/  ULOP3.LUT UR5, UR5, 0x7fffe, URZ, 0xc0, !UPT ;  /* 0x0007fffe05057892 */ /* 0x000fc8000f8ec03f */
[----:B------:R-:W-:-:S03]  /*1230*/  UIADD3 UR5, UR4, -UR5, URZ ;  /* 0x8000000504057290 */ /* 0x000fc6000fffe03f */
[----:B------:R-:W-:Y:S01]  /*1240*/  ULDC UR4, c[0x0][0x28c] ;  /* 0x0000a30000047ab9 */ /* 0x000fe20000000800 */
[----:B------:R-:W-:Y:S01]  /*1250*/  ULEA UR5, UR5, UR6, 0xd ;  /* 0x0000000605057291 */ /* 0x000fe2000f8e683f */
[----:B------:R-:W-:-:S03]  /*1260*/  ISETP.LT.AND P0, PT, RZ, UR4, PT ;  /* 0x00000004ff007c0c */ /* 0x000fc6000bf01270 */
[----:B------:R-:W-:-:S04]  /*1270*/  UIADD3 UR5, UR5, 0x100, URZ ;  /* 0x0000010005057890 */ /* 0x000fc8000fffe03f */
[----:B------:R-:W-:-:S04]  /*1280*/  USHF.R.U32.HI UR5, URZ, 0x4, UR5 ;  /* 0x000000043f057899 */ /* 0x000fc80008011605 */
[----:B------:R-:W-:-:S04]  /*1290*/  ULOP3.LUT UR5, UR5, 0x3fff, URZ, 0xc0, !UPT ;  /* 0x00003fff05057892 */ /* 0x000fc8000f8ec03f */
[----:B------:R-:W-:Y:S01]  /*12a0*/  ULOP3.LUT UR39, UR5, 0x10000, URZ, 0xfc, !UPT ;  /* 0x0001000005277892 */ /* 0x000fe2000f8efc3f */
[----:B-1----:R-:W-:Y:S11]  /*12b0*/  @P0 BRA `(.L_x_17) ;  /* 0x0000000000400947 */ /* 0x002ff60003800000 */
[----:B------:R-:W-:Y:S01]  /*12c0*/  MOV R0, 0x0 ;  /* 0x0000000000007802 */ /* 0x000fe20000000f00 */
[----:B------:R-:W-:Y:S01]  /*12d0*/  ULDC.64 UR4, c[0x4][0x68] ;  /* 0x01001a0000047ab9 */ /* 0x000fe20000000a00 */
[----:B------:R-:W-:Y:S01]  /*12e0*/  ULDC.64 UR6, c[0x4][0x8] ;  /* 0x0100020000067ab9 */ /* 0x000fe20000000a00 */
[----:B01----:R-:W-:Y:S01]  /*12f0*/  IMAD.U32 R4, RZ, RZ, UR4 ;  /* 0x00000004ff047e24 */ /* 0x003fe2000f8e00ff */
[----:B------:R0:W1:Y:S01]  /*1300*/  LDC.64 R14, c[0x4][R0] ;  /* 0x01000000000e7b82 */ /* 0x0000620000000a00 */
[----:B------:R-:W-:Y:S01]  /*1310*/  IMAD.U32 R5, RZ, RZ, UR5 ;  /* 0x00000005ff057e24 */ /* 0x000fe2000f8e00ff */
[----:B------:R-:W-:Y:S01]  /*1320*/  ULDC.64 UR4, c[0x4][0x70] ;  /* 0x01001c0000047ab9 */ /* 0x000fe20000000a00 */
[----:B------:R-:W-:Y:S02]  /*1330*/  IMAD.U32 R10, RZ, RZ, UR6 ;  /* 0x00000006ff0a7e24 */ /* 0x000fe4000f8e00ff */
[----:B------:R-:W-:Y:S02]  /*1340*/  IMAD.U32 R6, RZ, RZ, UR4 ;  /* 0x00000004ff067e24 */ /* 0x000fe4000f8e00ff */
[----:B------:R-:W-:-:S02]  /*1350*/  IMAD.U32 R7, RZ, RZ, UR5 ;  /* 0x00000005ff077e24 */ /* 0x000fc4000f8e00ff */
[----:B------:R-:W-:Y:S02]  /*1360*/  IMAD.U32 R11, RZ, RZ, UR7 ;  /* 0x00000007ff0b7e24 */ /* 0x000fe4000f8e00ff */
[----:B------:R-:W-:Y:S02]  /*1370*/  IMAD.MOV.U32 R8, RZ, RZ, 0x1e1 ;  /* 0x000001e1ff087424 */ /* 0x000fe400078e00ff */
[----:B------:R-:W-:Y:S02]  /*1380*/  IMAD.MOV.U32 R12, RZ, RZ, 0x1 ;  /* 0x00000001ff0c7424 */ /* 0x000fe400078e00ff */
[----:B0-----:R-:W-:-:S07]  /*1390*/  IMAD.MOV.U32 R13, RZ, RZ, RZ ;  /* 0x000000ffff0d7224 */ /* 0x001fce00078e00ff */
[----:B------:R-:W-:-:S07]  /*13a0*/  LEPC R20, `(.L_x_17) ;  /* 0x000000001014794e */ /* 0x000fce0000000000 */
[----:B-12--5:R-:W-:Y:S05]  /*13b0*/  CALL.ABS.NOINC R14 ;  /* 0x000000000e007343 */ /* 0x026fea0003c00000 */
.L_x_17:
[----:B------:R-:W-:-:S04]  /*13c0*/  LOP3.LUT R0, R19, 0x1, RZ, 0xfc, !PT ;  /* 0x0000000113007812 */ /* 0x000fc800078efcff */
[----:B------:R-:W-:-:S13]  /*13d0*/  ISETP.NE.AND P0, PT, R0, 0x3, PT ;  /* 0x000000030000780c */ /* 0x000fda0003f05270 */
[----:B------:R-:W-:Y:S05]  /*13e0*/  @!P0 BRA `(.L_x_18) ;  /* 0x0000000000048947 */ /* 0x000fea0003800000 */
[----:B------:R-:W-:Y:S01]  /*13f0*/  BPT.TRAP 0x1 ;  /* 0x000000040000795c */ /* 0x000fe20000300000 */
.L_x_18:
[----:B------:R-:W3:Y:S01]  /*1400*/  S2UR UR5, SR_CgaCtaId ;  /* 0x00000000000579c3 */ /* 0x000ee20000008800 */
[----:B------:R-:W-:Y:S01]  /*1410*/  UMOV UR4, 0x400 ;  /* 0x0000040000047882 */ /* 0x000fe20000000000 */
[----:B------:R-:W-:Y:S02]  /*1420*/  IMAD.U32 R0, RZ, RZ, UR36 ;  /* 0x00000024ff007e24 */ /* 0x000fe4000f8e00ff */
[----:B------:R-:W-:-:S03]  /*1430*/  IMAD.U32 R3, RZ, RZ, UR37 ;  /* 0x00000025ff037e24 */ /* 0x000fc6000f8e00ff */
[----:B------:R-:W-:Y:S01]  /*1440*/  SHF.L.U32 R0, R0, 0x1f, RZ ;  /* 0x0000001f00007819 */ /* 0x000fe200000006ff */
[----:B---3--:R-:W-:-:S06]  /*1450*/  ULEA UR4, UR5, UR4, 0x18 ;  /* 0x0000000405047291 */ /* 0x008fcc000f8ec03f */
[----:B------:R-:W-:-:S04]  /*1460*/  IMAD.U32 R6, RZ, RZ, UR4 ;  /* 0x00000004ff067e24 */ /* 0x000fc8000f8e00ff */
[----:B------:R-:W-:-:S04]  /*1470*/  IMAD R3, R3, 0x8, R6 ;  /* 0x0000000803037824 */ /* 0x000fc800078e0206 */
[----:B------:R3:W4:Y:S01]  /*1480*/  SYNCS.PHASECHK.TRANS64.TRYWAIT P1, [R3+URZ], R0 ;  /* 0x00000000030075a7 */ /* 0x000722000802017f */
[----:B------:R-:W-:Y:S05]  /*1490*/  @!P0 BRA `(.L_x_19) ;  /* 0x0000000000048947 */ /* 0x000fea0003800000 */
[----:B------:R-:W-:Y:S01]  /*14a0*/  BPT.TRAP 0x1 ;  /* 0x000000040000795c */ /* 0x000fe20000300000 */
.L_x_19:
[----:B----4-:R-:W-:Y:S05]  /*14b0*/  @P1 BRA `(.L_x_20) ;  /* 0x0000000000081947 */ /* 0x010fea0003800000 */
[----:B------:R-:W4:Y:S02]  /*14c0*/  SYNCS.PHASECHK.TRANS64.TRYWAIT P1, [R3+URZ], R0 ;  /* 0x00000000030075a7 */ /* 0x000f24000802017f */
[----:B----4-:R-:W-:Y:S05]  /*14d0*/  @!P1 BRA `(.L_x_21) ;  /* 0x000000d000989947 */ /* 0x010fea0003800000 */
.L_x_20:
[----:B------:R-:W-:-:S04]  /*14e0*/  UISETP.LT.AND UP0, UPT, UR38, 0x1, UPT ;  /* 0x000000012600788c */ /* 0x000fc8000bf01270 */
[----:B------:R-:W-:-:S06]  /*14f0*/  USEL UR4, UR38, 0x1, UP0 ;  /* 0x0000000126047887 */ /* 0x000fcc0008000000 */
[----:B---34-:R-:W-:Y:S01]  /*1500*/  IMAD.U32 R0, RZ, RZ, UR4 ;  /* 0x00000004ff007e24 */ /* 0x018fe2000f8e00ff */
[----:B------:R-:W-:Y:S05]  /*1510*/  WARPSYNC.ALL ;  /* 0x0000000000007948 */ /* 0x000fea0003800000 */
[----:B------:R-:W-:-:S04]  /*1520*/  IADD3 R0, -R0, UR38, RZ ;  /* 0x0000002600007c10 */ /* 0x000fc8000fffe1ff */
[----:B------:R-:W-:Y:S02]  /*1530*/  ISETP.GE.AND P1, PT, R0, 0x1, PT ;  /* 0x000000010000780c */ /* 0x000fe40003f26270 */
[----:B------:R-:W-:Y:S01]  /*1540*/  R2UR UR4, R6 ;  /* 0x00000000060472ca */ /* 0x000fe200000e0000 */
[----:B------:R-:W-:Y:S01]  /*1550*/  UIMAD UR8, UR37, 0xc00, UR39 ;  /* 0x00000c00250878a4 */ /* 0x000fe2000f8e0227 */
[----:B------:R-:W-:Y:S01]  /*1560*/  WARPGROUP.ARRIVE ;  /* 0x00000000000079c5 */ /* 0x000fe20000000000 */
[----:B------:R-:W-:Y:S01]  /*1570*/  UMOV UR9, 0x40000040 ;  /* 0x4000004000097882 */ /* 0x000fe20000000000 */
[----:B------:R-:W-:Y:S01]  /*1580*/  UMOV UR11, 0x40000040 ;  /* 0x40000040000b7882 */ /* 0x000fe20000000000 */
[----:B------:R-:W-:Y:S01]  /*1590*/  UMOV UR17, UR9 ;  /* 0x0000000900117c82 */ /* 0x000fe20008000000 */
[----:B------:R-:W-:Y:S01]  /*15a0*/  UMOV UR19, 0x40000040 ;  /* 0x4000004000137882 */ /* 0x000fe20000000000 */
[----:B------:R-:W-:Y:S01]  /*15b0*/  UMOV UR13, UR9 ;  /* 0x00000009000d7c82 */ /* 0x000fe20008000000 */
[----:B------:R-:W-:Y:S01]  /*15c0*/  UMOV UR16, UR8 ;  /* 0x0000000800107c82 */ /* 0x000fe20008000000 */
[----:B------:R-:W-:Y:S01]  /*15d0*/  UMOV UR12, UR8 ;  /* 0x00000008000c7c82 */ /* 0x000fe20008000000 */
[----:B------:R-:W-:Y:S01]  /*15e0*/  UMOV UR15, 0x40000040 ;  /* 0x40000040000f7882 */ /* 0x000fe20000000000 */
[----:B------:R-:W-:Y:S01]  /*15f0*/  UMOV UR20, UR8 ;  /* 0x0000000800147c82 */ /* 0x000fe20008000000 */
[----:B------:R-:W-:Y:S01]  /*1600*/  UMOV UR21, UR9 ;  /* 0x0000000900157c82 */ /* 0x000fe20008000000 */
[----:B------:R-:W-:Y:S01]  /*1610*/  UIADD3 UR4, UR4, 0x18100, URZ ;  /* 0x0001810004047890 */ /* 0x000fe2000fffe03f */
[----:B------:R-:W-:Y:S01]  /*1620*/  UMOV UR23, 0x40000040 ;  /* 0x4000004000177882 */ /* 0x000fe20000000000 */
[----:B------:R-:W-:-:S02]  /*1630*/  UMOV UR24, UR8 ;  /* 0x0000000800187c82 */ /* 0x000fc40008000000 */
[----:B------:R-:W-:Y:S01]  /*1640*/  USHF.R.U32.HI UR4, URZ, 0x4, UR4 ;  /* 0x000000043f047899 */ /* 0x000fe20008011604 */
[----:B------:R-:W-:Y:S01]  /*1650*/  UMOV UR25, UR9 ;  /* 0x0000000900197c82 */ /* 0x000fe20008000000 */
[----:B------:R-:W-:Y:S02]  /*1660*/  UMOV UR27, 0x40000040 ;  /* 0x40000040001b7882 */ /* 0x000fe40000000000 */
[----:B------:R-:W-:Y:S01]  /*1670*/  ULOP3.LUT UR4, UR4, 0x3fff, URZ, 0xc0, !UPT ;  /* 0x00003fff04047892 */ /* 0x000fe2000f8ec03f */
[----:B------:R-:W-:Y:S01]  /*1680*/  UMOV UR32, UR8 ;  /* 0x0000000800207c82 */ /* 0x000fe20008000000 */
[----:B------:R-:W-:Y:S02]  /*1690*/  UMOV UR33, UR9 ;  /* 0x0000000900217c82 */ /* 0x000fe40008000000 */
[----:B------:R-:W-:Y:S01]  /*16a0*/  ULOP3.LUT UR4, UR4, 0x10000, URZ, 0xfc, !UPT ;  /* 0x0001000004047892 */ /* 0x000fe2000f8efc3f */
[----:B------:R-:W-:Y:S01]  /*16b0*/  UMOV UR35, 0x40000040 ;  /* 0x4000004000237882 */ /* 0x000fe20000000000 */
[----:B------:R-:W-:-:S02]  /*16c0*/  UMOV UR28, UR8 ;  /* 0x00000008001c7c82 */ /* 0x000fc40008000000 */
[----:B------:R-:W-:Y:S01]  /*16d0*/  UIMAD UR6, UR37, 0x700, UR4 ;  /* 0x00000700250678a4 */ /* 0x000fe2000f8e0204 */
[----:B------:R-:W-:Y:S01]  /*16e0*/  UMOV UR29, UR9 ;  /* 0x00000009001d7c82 */ /* 0x000fe20008000000 */
[----:B------:R-:W-:Y:S02]  /*16f0*/  UMOV UR31, 0x40000040 ;  /* 0x40000040001f7882 */ /* 0x000fe40000000000 */
[----:B------:R-:W-:Y:S02]  /*1700*/  UIADD3 UR18, UR6, 0x80, URZ ;  /* 0x0000008006127890 */ /* 0x000fe4000fffe03f */
[----:B------:R-:W-:Y:S02]  /*1710*/  UIADD3 UR14, UR6, 0x100, URZ ;  /* 0x00000100060e7890 */ /* 0x000fe4000fffe03f */
[----:B------:R-:W-:Y:S01]  /*1720*/  UMOV UR10, UR6 ;  /* 0x00000006000a7c82 */ /* 0x000fe20008000000 */
[----:B------:R-:W-:Y:S01]  /*1730*/  UIADD3 UR22, UR6, 0x180, URZ ;  /* 0x0000018006167890 */ /* 0x000fe2000fffe03f */
[----:B------:R-:W-:Y:S01]  /*1740*/  IGMMA.64x16x32.S8.S8 R128, gdesc[UR8], RZ, !UPT, gsb0 ;  /* 0x00600000088079f1 */ /* 0x000fe2000c0410ff */
[----:B------:R-:W-:-:S02]  /*1750*/  UIADD3 UR26, UR6, 0x200, URZ ;  /* 0x00000200061a7890 */ /* 0x000fc4000fffe03f */
[----:B------:R-:W-:Y:S02]  /*1760*/  UIADD3 UR34, UR6, 0x280, URZ ;  /* 0x0000028006227890 */ /* 0x000fe4000fffe03f */
[----:B------:R-:W-:Y:S02]  /*1770*/  UIADD3 UR30, UR6, 0x300, URZ ;  /* 0x00000300061e7890 */ /* 0x000fe4000fffe03f */
[----:B------:R-:W-:Y:S02]  /*1780*/  UIADD3 UR5, UR8, 0x400, URZ ;  /* 0x0000040008057890 */ /* 0x000fe4000fffe03f */
[----:B------:R-:W-:Y:S01]  /*1790*/  UIADD3 UR42, UR6, 0x202, URZ ;  /* 0x00000202062a7890 */ /* 0x000fe2000fffe03f */
[----:B------:R-:W-:Y:S01]  /*17a0*/  UMOV UR43, 0x40000040 ;  /* 0x40000040002b7882 */ /* 0x000fe20000000000 */
[----:B------:R-:W-:Y:S02]  /*17b0*/  UIADD3 UR7, UR6, 0x4, URZ ;  /* 0x0000000406077890 */ /* 0x000fe4000fffe03f */
[----:B------:R-:W-:Y:S01]  /*17c0*/  UIADD3 UR9, UR8, 0x404, URZ ;  /* 0x0000040408097890 */ /* 0x000fe2000fffe03f */
[----:B------:R-:W-:-:S02]  /*17d0*/  WARPGROUP.DEPBAR.LE gsb0, 0x0 ;  /* 0x00008000000079c5 */ /* 0x000fc40000010000 */
[----:B------:R-:W-:-:S06]  /*17e0*/  WARPGROUP.ARRIVE ;  /* 0x00000000000079c5 */ /* 0x000fcc0000000000 */
[----:B------:R-:W-:Y:S03]  /*17f0*/  IGMMA.64x16x32.S8.S8 R112, gdesc[UR16], RZ, !UPT, gsb0 ;  /* 0x00600000107079f1 */ /* 0x000fe6000c0410ff */
[----:B------:R-:W-:Y:S02]  /*1800*/  WARPGROUP.DEPBAR.LE gsb0, 0x0 ;  /* 0x00008000000079c5 */ /* 0x000fe40000010000 */
[----:B------:R-:W-:-:S06]  /*1810*/  WARPGROUP.ARRIVE ;  /* 0x00000000000079c5 */ /* 0x000fcc0000000000 */
[----:B------:R-:W-:Y:S01]  /*1820*/  IGMMA.64x16x32.S8.S8 R96, gdesc[UR12], RZ, !UPT, gsb0 ;  /* 0x006000000c6079f1 */ /* 0x000fe2000c0410ff */
[----:B------:R-:W-:Y:S01]  /*1830*/  UIADD3 UR12, UR8, 0x2, URZ ;  /* 0x00000002080c7890 */ /* 0x000fe2000fffe03f */
[----:B------:R-:W-:Y:S02]  /*1840*/  UMOV UR13, 0x40000040 ;  /* 0x40000040000d7882 */ /* 0x000fe40000000000 */
[----:B------:R-:W-:-:S04]  /*1850*/  UMOV UR41, UR13 ;  /* 0x0000000d00297c82 */ /* 0x000fc80008000000 */
[----:B------:R-:W-:Y:S01]  /*1860*/  UMOV UR40, UR12 ;  /* 0x0000000c00287c82 */ /* 0x000fe20008000000 */
[----:B------:R-:W-:Y:S02]  /*1870*/  WARPGROUP.DEPBAR.LE gsb0, 0x0 ;  /* 0x00008000000079c5 */ /* 0x000fe40000010000 */
[----:B------:R-:W-:-:S06]  /*1880*/  WARPGROUP.ARRIVE ;  /* 0x00000000000079c5 */ /* 0x000fcc0000000000 */
[----:B------:R-:W-:Y:S03]  /*1890*/  IGMMA.64x16x32.S8.S8 R80, gdesc[UR20], RZ, !UPT, gsb0 ;  /* 0x00600000145079f1 */ /* 0x000fe6000c0410ff */
        /* <DEDUP_REMOVED lines=8> */
[----:B------:R-:W-:Y:S01]  /*1920*/  IGMMA.64x16x32.S8.S8 R32, gdesc[UR28], RZ, !UPT, gsb0 ;  /* 0x006000001c2079f1 */ /* 0x000fe2000c0410ff */
[----:B------:R-:W-:Y:S01]  /*1930*/  UMOV UR28, UR5 ;  /* 0x00000005001c7c82 */ /* 0x000fe20008000000 */
[----:B------:R-:W-:Y:S01]  /*1940*/  UMOV UR29, 0x40000040 ;  /* 0x40000040001d7882 */ /* 0x000fe20000000000 */
[----:B------:R-:W-:Y:S01]  /*1950*/  UMOV UR32, UR28 ;  /* 0x0000001c00207c82 */ /* 0x000fe20008000000 */
[----:B------:R-:W-:Y:S01]  /*1960*/  UMOV UR33, UR29 ;  /* 0x0000001d00217c82 */ /* 0x000fe20008000000 */
[----:B------:R-:W-:Y:S01]  /*1970*/  UMOV UR24, UR28 ;  /* 0x0000001c00187c82 */ /* 0x000fe20008000000 */
[----:B------:R-:W-:Y:S01]  /*1980*/  UMOV UR25, UR29 ;  /* 0x0000001d00197c82 */ /* 0x000fe20008000000 */
[----:B------:R-:W-:Y:S01]  /*1990*/  UMOV UR20, UR28 ;  /* 0x0000001c00147c82 */ /* 0x000fe20008000000 */
[----:B------:R-:W-:Y:S01]  /*19a0*/  UMOV UR21, UR29 ;  /* 0x0000001d00157c82 */ /* 0x000fe20008000000 */
[----:B------:R-:W-:Y:S01]  /*19b0*/  UMOV UR16, UR28 ;  /* 0x0000001c00107c82 */ /* 0x000fe20008000000 */
[----:B------:R-:W-:Y:S01]  /*19c0*/  UMOV UR17, UR29 ;  /* 0x0000001d00117c82 */ /* 0x000fe20008000000 */
[----:B------:R-:W-:Y:S01]  /*19d0*/  UIADD3 UR5, UR8, 0x402, URZ ;  /* 0x0000040208057890 */ /* 0x000fe2000fffe03f */
[----:B------:R-:W-:-:S02]  /*19e0*/  WARPGROUP.DEPBAR.LE gsb0, 0x0 ;  /* 0x00008000000079c5 */ /* 0x000fc40000010000 */
[----:B------:R-:W-:-:S06]  /*19f0*/  WARPGROUP.ARRIVE ;  /* 0x00000000000079c5 */ /* 0x000fcc0000000000 */
[----:B------:R-:W-:Y:S01]  /*1a00*/  IGMMA.64x16x32.S8.S8 R24, gdesc[UR28], RZ, !UPT, gsb0 ;  /* 0x006000001c1879f1 */ /* 0x000fe2000c0410ff */
[----:B------:R-:W-:Y:S01]  /*1a10*/  UMOV UR30, UR14 ;  /* 0x0000000e001e7c82 */ /* 0x000fe20008000000 */
[----:B------:R-:W-:Y:S01]  /*1a20*/  UMOV UR31, UR15 ;  /* 0x0000000f001f7c82 */ /* 0x000fe20008000000 */
[----:B------:R-:W-:Y:S01]  /*1a30*/  UIADD3 UR14, UR6, 0x2, URZ ;  /* 0x00000002060e7890 */ /* 0x000fe2000fffe03f */
[----:B------:R-:W-:Y:S01]  /*1a40*/  UMOV UR15, 0x40000040 ;  /* 0x40000040000f7882 */ /* 0x000fe20000000000 */
[----:B------:R-:W-:Y:S02]  /*1a50*/  WARPGROUP.DEPBAR.LE gsb0, 0x0 ;  /* 0x00008000000079c5 */ /* 0x000fe40000010000 */
[----:B------:R-:W-:-:S06]  /*1a60*/  WARPGROUP.ARRIVE ;  /* 0x00000000000079c5 */ /* 0x000fcc0000000000 */
[----:B------:R-:W-:Y:S01]  /*1a70*/  IGMMA.64x16x32.S8.S8 R40, gdesc[UR32], RZ, !UPT, gsb0 ;  /* 0x00600000202879f1 */ /* 0x000fe2000c0410ff */
[----:B------:R-:W-:Y:S01]  /*1a80*/  UIADD3 UR34, UR6, 0x82, URZ ;  /* 0x0000008206227890 */ /* 0x000fe2000fffe03f */
[----:B------:R-:W-:Y:S01]  /*1a90*/  UMOV UR32, UR12 ;  /* 0x0000000c00207c82 */ /* 0x000fe20008000000 */
[----:B------:R-:W-:Y:S01]  /*1aa0*/  UMOV UR33, UR13 ;  /* 0x0000000d00217c82 */ /* 0x000fe20008000000 */
[----:B------:R-:W-:Y:S01]  /*1ab0*/  UMOV UR35, 0x40000040 ;  /* 0x4000004000237882 */ /* 0x000fe20000000000 */
[----:B------:R-:W-:Y:S02]  /*1ac0*/  WARPGROUP.DEPBAR.LE gsb0, 0x0 ;  /* 0x00008000000079c5 */ /* 0x000fe40000010000 */
[----:B------:R-:W-:-:S06]  /*1ad0*/  WARPGROUP.ARRIVE ;  /* 0x00000000000079c5 */ /* 0x000fcc0000000000 */
[----:B------:R-:W-:Y:S01]  /*1ae0*/  IGMMA.64x16x32.S8.S8 R56, gdesc[UR24], RZ, !UPT, gsb0 ;  /* 0x00600000183879f1 */ /* 0x000fe2000c0410ff */
[----:B------:R-:W-:Y:S01]  /*1af0*/  UMOV UR24, UR28 ;  /* 0x0000001c00187c82 */ /* 0x000fe20008000000 */
[----:B------:R-:W-:Y:S01]  /*1b00*/  UMOV UR25, UR29 ;  /* 0x0000001d00197c82 */ /* 0x000fe20008000000 */
        /* <DEDUP_REMOVED lines=34> */
[----:B------:R-:W-:Y:S03]  /*1d30*/  IGMMA.64x16x32.S8.S8 R128, gdesc[UR12], R128, gsb0 ;  /* 0x006000000c8079f1 */ /* 0x000fe60008041080 */
        /* <DEDUP_REMOVED lines=17> */
[----:B------:R-:W-:Y:S01]  /*1e50*/  IGMMA.64x16x32.S8.S8 R32, gdesc[UR24], R32, gsb0 ;  /* 0x00600000182079f1 */ /* 0x000fe20008041020 */
        /* <DEDUP_REMOVED lines=17> */
[----:B------:R-:W-:Y:S01]  /*1f70*/  IGMMA.64x16x32.S8.S8 R24, gdesc[UR24], R24, gsb0 ;  /* 0x00600000181879f1 */ /* 0x000fe20008041018 */
[----:B------:R-:W-:Y:S01]  /*1f80*/  UIADD3 UR26, UR6, 0x184, URZ ;  /* 0x00000184061a7890 */ /* 0x000fe2000fffe03f */
[----:B------:R-:W-:Y:S01]  /*1f90*/  UMOV UR27, 0x40000040 ;  /* 0x40000040001b7882 */ /* 0x000fe20000000000 */
[----:B------:R-:W-:Y:S02]  /*1fa0*/  WARPGROUP.DEPBAR.LE gsb0, 0x0 ;  /* 0x00008000000079c5 */ /* 0x000fe40000010000 */
        /* <DEDUP_REMOVED lines=27> */
[----:B------:R-:W-:Y:S01]  /*2160*/  UMOV UR12, UR5 ;  /* 0x00000005000c7c82 */ /* 0x000fe20008000000 */
[----:B------:R-:W-:Y:S01]  /*2170*/  UMOV UR13, 0x40000040 ;  /* 0x40000040000d7882 */ /* 0x000fe20000000000 */
        /* <DEDUP_REMOVED lines=14> */
[----:B------:R-:W-:-:S02]  /*2260*/  UIADD3 UR5, UR8, 0x6, URZ ;  /* 0x0000000608057890 */ /* 0x000fc4000fffe03f */
[----:B------:R-:W-:Y:S01]  /*2270*/  UIADD3 UR7, UR6, 0x380, URZ ;  /* 0x0000038006077890 */ /* 0x000fe2000fffe03f */
[----:B------:R-:W-:Y:S02]  /*2280*/  WARPGROUP.DEPBAR.LE gsb0, 0x0 ;  /* 0x00008000000079c5 */ /* 0x000fe40000010000 */
[----:B------:R-:W-:-:S06]  /*2290*/  WARPGROUP.ARRIVE ;  /* 0x00000000000079c5 */ /* 0x000fcc0000000000 */
[----:B------:R-:W-:Y:S01]  /*22a0*/  IGMMA.64x16x32.S8.S8 R128, gdesc[UR12], R128, gsb0 ;  /* 0x006000000c8079f1 */ /* 0x000fe20008041080 */
[----:B------:R-:W-:Y:S01]  /*22b0*/  UMOV UR12, UR5 ;  /* 0x00000005000c7c82 */ /* 0x000fe20008000000 */
[----:B------:R-:W-:Y:S01]  /*22c0*/  UIADD3 UR5, UR6, 0x6, URZ ;  /* 0x0000000606057890 */ /* 0x000fe2000fffe03f */
        /* <DEDUP_REMOVED lines=35> */
[----:B------:R-:W-:Y:S01]  /*2500*/  UMOV UR34, UR14 ;  /* 0x0000000e00227c82 */ /* 0x000fe20008000000 */
[----:B------:R-:W-:Y:S01]  /*2510*/  UMOV UR35, UR15 ;  /* 0x0000000f00237c82 */ /* 0x000fe20008000000 */
[----:B------:R-:W-:Y:S01]  /*2520*/  UMOV UR14, UR5 ;  /* 0x00000005000e7c82 */ /* 0x000fe20008000000 */
[----:B------:R-:W-:Y:S01]  /*2530*/  UMOV UR15, 0x40000040 ;  /* 0x40000040000f7882 */ /* 0x000fe20000000000 */
[----:B------:R-:W-:Y:S01]  /*2540*/  UIADD3 UR5, UR8, 0x406, URZ ;  /* 0x0000040608057890 */ /* 0x000fe2000fffe03f */
[----:B------:R-:W-:Y:S02]  /*2550*/  WARPGROUP.DEPBAR.LE gsb0, 0x0 ;  /* 0x00008000000079c5 */ /* 0x000fe40000010000 */
[----:B------:R-:W-:-:S06]  /*2560*/  WARPGROUP.ARRIVE ;  /* 0x00000000000079c5 */ /* 0x000fcc0000000000 */
[----:B------:R-:W-:Y:S01]  /*2570*/  IGMMA.64x16x32.S8.S8 R40, gdesc[UR40], R40, gsb0 ;  /* 0x00600000282879f1 */ /* 0x000fe20008041028 */
[----:B------:R-:W-:Y:S01]  /*2580*/  UIADD3 UR42, UR6, 0x206, URZ ;  /* 0x00000206062a7890 */ /* 0x000fe2000fffe03f */
[----:B------:R-:W-:Y:S01]  /*2590*/  UMOV UR40, UR12 ;  /* 0x0000000c00287c82 */ /* 0x000fe20008000000 */
[----:B------:R-:W-:Y:S01]  /*25a0*/  UMOV UR41, UR13 ;  /* 0x0000000d00297c82 */ /* 0x000fe20008000000 */
[----:B------:R-:W-:Y:S01]  /*25b0*/  UMOV UR43, 0x40000040 ;  /* 0x40000040002b7882 */ /* 0x000fe20000000000 */
        /* <DEDUP_REMOVED lines=267> */
[----:B------:R-:W-:Y:S01]  /*3670*/  UMOV UR24, UR5 ;  /* 0x0000000500187c82 */ /* 0x000fe20008000000 */
[----:B------:R-:W-:Y:S01]  /*3680*/  UMOV UR25, 0x40000040 ;  /* 0x4000004000197882 */ /* 0x000fe20000000000 */
        /* <DEDUP_REMOVED lines=29> */
[----:B------:R-:W-:Y:S01]  /*3860*/  IGMMA.64x16x32.S8.S8 R112, gdesc[UR16], R112, gsb0 ;  /* 0x00600000107079f1 */ /* 0x000fe20008041070 */
[----:B------:R-:W-:Y:S01]  /*3870*/  UIADD3 UR16, UR8, 0x606, URZ ;  /* 0x0000060608107890 */ /* 0x000fe2000fffe03f */
[----:B------:R-:W-:Y:S02]  /*3880*/  UMOV UR17, 0x40000040 ;  /* 0x4000004000117882 */ /* 0x000fe40000000000 */
[----:B------:R-:W-:Y:S01]  /*3890*/  UMOV UR9, UR17 ;  /* 0x0000001100097c82 */ /* 0x000fe20008000000 */
        /* <DEDUP_REMOVED lines=27> */
[----:B------:R-:W-:-:S03]  /*3a50*/  UIADD3 UR5, UR8, 0xa06, URZ ;  /* 0x00000a0608057890 */ /* 0x000fc6000fffe03f */
[----:B------:R-:W-:Y:S01]  /*3a60*/  UMOV UR8, UR16 ;  /* 0x0000001000087c82 */ /* 0x000fe20008000000 */
[----:B------:R-:W-:Y:S02]  /*3a70*/  WARPGROUP.DEPBAR.LE gsb0, 0x0 ;  /* 0x00008000000079c5 */ /* 0x000fe40000010000 */
[----:B------:R-:W-:-:S06]  /*3a80*/  WARPGROUP.ARRIVE ;  /* 0x00000000000079c5 */ /* 0x000fcc0000000000 */
[----:B------:R-:W-:Y:S01]  /*3a90*/  IGMMA.64x16x32.S8.S8 R24, gdesc[UR40], R24, gsb0 ;  /* 0x00600000281879f1 */ /* 0x000fe20008041018 */
[----:B------:R-:W-:Y:S01]  /*3aa0*/  UMOV UR42, UR18 ;  /* 0x00000012002a7c82 */ /* 0x000fe20008000000 */
[----:B------:R-:W-:Y:S01]  /*3ab0*/  UMOV UR43, UR19 ;  /* 0x00000013002b7c82 */ /* 0x000fe20008000000 */
[----:B------:R-:W-:Y:S01]  /*3ac0*/  UIADD3 UR18, UR6, 0x386, URZ ;  /* 0x0000038606127890 */ /* 0x000fe2000fffe03f */
        /* <DEDUP_REMOVED lines=96> */
[----:B------:R-:W-:Y:S05]  /*40d0*/  @!P1 BRA `(.L_x_22) ;  /* 0x0000002c00a09947 */ /* 0x000fea0003800000 */
[----:B------:R-:W-:Y:S02]  /*40e0*/  UIADD3 UR7, UR37, 0x1, URZ ;  /* 0x0000000125077890 */ /* 0x000fe4000fffe03f */
[----:B------:R-:W-:Y:S02]  /*40f0*/  IMAD.U32 R3, RZ, RZ, UR37 ;  /* 0x00000025ff037e24 */ /* 0x000fe4000f8e00ff */
[----:B------:R-:W-:-:S04]  /*4100*/  UISETP.NE.AND UP0, UPT, UR7, 0x2, UPT ;  /* 0x000000020700788c */ /* 0x000fc8000bf05270 */
[----:B------:R-:W-:Y:S02]  /*4110*/  USEL UR5, URZ, 0x1, UP0 ;  /* 0x000000013f057887 */ /* 0x000fe40008000000 */
[----:B------:R-:W-:Y:S02]  /*4120*/  USEL UR7, UR7, URZ, UP0 ;  /* 0x0000003f07077287 */ /* 0x000fe40008000000 */
[----:B------:R-:W-:-:S06]  /*4130*/  ULOP3.LUT UR5, UR36, UR5, URZ, 0x3c, !UPT ;  /* 0x0000000524057292 */ /* 0x000fcc000f8e3c3f */
[----:B------:R-:W-:-:S07]  /*4140*/  IMAD.U32 R7, RZ, RZ, UR5 ;  /* 0x00000005ff077e24 */ /* 0x000fce000f8e00ff */
.L_x_29:
[----:B------:R-:W-:Y:S05]  /*4150*/  @!P0 BRA `(.L_x_23) ;  /* 0x0000000000048947 */ /* 0x000fea0003800000 */
[----:B------:R-:W-:Y:S01]  /*4160*/  BPT.TRAP 0x1 ;  /* 0x000000040000795c */ /* 0x000fe20000300000 */
.L_x_23:
[----:B------:R-:W3:Y:S01]  /*4170*/  S2UR UR6, SR_CgaCtaId ;  /* 0x00000000000679c3 */ /* 0x000ee20000008800 */
[----:B------:R-:W-:Y:S01]  /*4180*/  UMOV UR5, 0x400 ;  /* 0x0000040000057882 */ /* 0x000fe20000000000 */
[----:B01----:R-:W-:Y:S01]  /*4190*/  IMAD.U32 R5, RZ, RZ, UR7 ;  /* 0x00000007ff057e24 */ /* 0x003fe2000f8e00ff */
[----:B------:R-:W-:Y:S01]  /*41a0*/  SHF.L.U32 R4, R7, 0x1f, RZ ;  /* 0x0000001f07047819 */ /* 0x000fe200000006ff */
[----:B---3--:R-:W-:-:S06]  /*41b0*/  ULEA UR5, UR6, UR5, 0x18 ;  /* 0x0000000506057291 */ /* 0x008fcc000f8ec03f */
[----:B------:R-:W-:-:S04]  /*41c0*/  IMAD.U32 R6, RZ, RZ, UR5 ;  /* 0x00000005ff067e24 */ /* 0x000fc8000f8e00ff */
[----:B------:R-:W-:-:S04]  /*41d0*/  IMAD R5, R5, 0x8, R6 ;  /* 0x0000000805057824 */ /* 0x000fc800078e0206 */
[----:B------:R0:W1:Y:S01]  /*41e0*/  SYNCS.PHASECHK.TRANS64.TRYWAIT P1, [R5+URZ], R4 ;  /* 0x00000004050075a7 */ /* 0x000062000802017f */
[----:B------:R-:W-:Y:S05]  /*41f0*/  @!P0 BRA `(.L_x_24) ;  /* 0x0000000000048947 */ /* 0x000fea0003800000 */
[----:B------:R-:W-:Y:S01]  /*4200*/  BPT.TRAP 0x1 ;  /* 0x000000040000795c */ /* 0x000fe20000300000 */
.L_x_24:
[----:B-1----:R-:W-:Y:S05]  /*4210*/  @P1 BRA `(.L_x_25) ;  /* 0x0000000000081947 */ /* 0x002fea0003800000 */
[----:B------:R-:W1:Y:S02]  /*4220*/  SYNCS.PHASECHK.TRANS64.TRYWAIT P1, [R5+URZ], R4 ;  /* 0x00000004050075a7 */ /* 0x000e64000802017f */
[----:B-1----:R-:W-:Y:S05]  /*4230*/  @!P1 BRA `(.L_x_26) ;  /* 0x000000a400549947 */ /* 0x002fea0003800000 */
.L_x_25:
[----:B------:R-:W-:Y:S01]  /*4240*/  UIMAD UR5, UR7, 0xc00, UR39 ;  /* 0x00000c00070578a4 */ /* 0x000fe2000f8e0227 */
[----:B------:R-:W-:Y:S01]  /*4250*/  WARPGROUP.ARRIVE ;  /* 0x00000000000079c5 */ /* 0x000fe20000000000 */
[----:B------:R-:W-:Y:S01]  /*4260*/  UIMAD UR6, UR7, 0x700, UR4 ;  /* 0x00000700070678a4 */ /* 0x000fe2000f8e0204 */
[----:B------:R-:W-:Y:S01]  /*4270*/  UMOV UR9, 0x40000040 ;  /* 0x4000004000097882 */ /* 0x000fe20000000000 */
[----:B------:R-:W-:Y:S02]  /*4280*/  UMOV UR11, 0x40000040 ;  /* 0x40000040000b7882 */ /* 0x000fe40000000000 */
[----:B------:R-:W-:Y:S01]  /*4290*/  UIADD3 UR14, UR6, 0x80, URZ ;  /* 0x00000080060e7890 */ /* 0x000fe2000fffe03f */
[----:B------:R-:W-:Y:S02]  /*42a0*/  UMOV UR8, UR5 ;  /* 0x0000000500087c82 */ /* 0x000fe40008000000 */
[----:B------:R-:W-:Y:S01]  /*42b0*/  UMOV UR10, UR6 ;  /* 0x00000006000a7c82 */ /* 0x000fe20008000000 */
[----:B------:R-:W-:Y:S01]  /*42c0*/  UMOV UR12, UR8 ;  /* 0x00000008000c7c82 */ /* 0x000fe20008000000 */
[----:B------:R-:W-:Y:S01]  /*42d0*/  IGMMA.64x16x32.S8.S8 R128, gdesc[UR8], R128, gsb0 ;  /* 0x00600000088079f1 */ /* 0x000fe20008041080 */
[----:B------:R-:W-:Y:S01]  /*42e0*/  UMOV UR13, UR9 ;  /* 0x00000009000d7c82 */ /* 0x000fe20008000000 */
[----:B------:R-:W-:Y:S01]  /*42f0*/  UMOV UR15, 0x40000040 ;  /* 0x40000040000f7882 */ /* 0x000fe20000000000 */
[----:B------:R-:W-:Y:S01]  /*4300*/  UIADD3 UR18, UR6, 0x100, URZ ;  /* 0x0000010006127890 */ /* 0x000fe2000fffe03f */
[----:B------:R-:W-:Y:S01]  /*4310*/  UMOV UR16, UR8 ;  /* 0x0000000800107c82 */ /* 0x000fe20008000000 */
        /* <DEDUP_REMOVED lines=18> */
[----:B------:R-:W-:-:S02]  /*4440*/  UIADD3 UR8, UR5, 0x2, URZ ;  /* 0x0000000205087890 */ /* 0x000fc4000fffe03f */
[----:B------:R-:W-:Y:S01]  /*4450*/  UIADD3 UR9, UR6, 0x2, URZ ;  /* 0x0000000206097890 */ /* 0x000fe2000fffe03f */
[----:B------:R-:W-:Y:S02]  /*4460*/  WARPGROUP.DEPBAR.LE gsb0, 0x0 ;  /* 0x00008000000079c5 */ /* 0x000fe40000010000 */
[----:B------:R-:W-:-:S06]  /*4470*/  WARPGROUP.ARRIVE ;  /* 0x00000000000079c5 */ /* 0x000fcc0000000000 */
[----:B------:R-:W-:Y:S01]  /*4480*/  IGMMA.64x16x32.S8.S8 R112, gdesc[UR12], R112, gsb0 ;  /* 0x006000000c7079f1 */ /* 0x000fe20008041070 */
[----:B------:R-:W-:Y:S02]  /*4490*/  UIADD3 UR12, UR5, 0x400, URZ ;  /* 0x00000400050c7890 */ /* 0x000fe4000fffe03f */
        /* <DEDUP_REMOVED lines=132> */
[----:B------:R-:W-:Y:S02]  /*4ce0*/  UIADD3 UR20, UR5, 0x4, URZ ;  /* 0x0000000405147890 */ /* 0x000fe4000fffe03f */
[----:B------:R-:W-:Y:S01]  /*4cf0*/  UIADD3 UR22, UR6, 0x184, URZ ;  /* 0x0000018406167890 */ /* 0x000fe2000fffe03f */
[----:B------:R-:W-:Y:S01]  /*4d00*/  UMOV UR23, 0x40000040 ;  /* 0x4000004000177882 */ /* 0x000fe20000000000 */
[----:B------:R-:W-:Y:S02]  /*4d10*/  WARPGROUP.DEPBAR.LE gsb0, 0x0 ;  /* 0x00008000000079c5 */ /* 0x000fe40000010000 */
[----:B------:R-:W-:-:S06]  /*4d20*/  WARPGROUP.ARRIVE ;  /* 0x00000000000079c5 */ /* 0x000fcc0000000000 */
[----:B------:R-:W-:Y:S01]  /*4d30*/  IGMMA.64x16x32.S8.S8 R88, gdesc[UR16], R88, gsb0 ;  /* 0x00600000105879f1 */ /* 0x000fe20008041058 */
[----:B------:R-:W-:Y:S02]  /*4d40*/  UIADD3 UR16, UR6, 0x4, URZ ;  /* 0x0000000406107890 */ /* 0x000fe4000fffe03f */
[----:B------:R-:W-:Y:S02]  /*4d50*/  UIADD3 UR17, UR6, 0x84, URZ ;  /* 0x0000008406117890 */ /* 0x000fe4000fffe03f */
        /* <DEDUP_REMOVED lines=25> */
[----:B------:R-:W-:Y:S01]  /*4ef0*/  UMOV UR17, UR9 ;  /* 0x0000000900117c82 */ /* 0x000fe20008000000 */
        /* <DEDUP_REMOVED lines=409> */
[----:B------:R-:W-:Y:S01]  /*6890*/  UIADD3 UR5, UR5, 0xa06, URZ ;  /* 0x00000a0605057890 */ /* 0x000fe2000fffe03f */
        /* <DEDUP_REMOVED lines=88> */
[----:B------:R-:W-:Y:S01]  /*6e20*/  BPT.TRAP 0x1 ;  /* 0x000000040000795c */ /* 0x000fe20000300000 */
.L_x_27:
[----:B------:R-:W-:-:S13]  /*6e30*/  ISETP.NE.AND P1, PT, R22, RZ, PT ;  /* 0x000000ff1600720c */ /* 0x000fda0003f25270 */
[----:B01----:R-:W-:-:S04]  /*6e40*/  @P1 IMAD R4, R3, 0x8, R6 ;  /* 0x0000000803041824 */ /* 0x003fc800078e0206 */
[----:B------:R-:W-:-:S05]  /*6e50*/  @P1 VIADD R4, R4, 0x10 ;  /* 0x0000001004041836 */ /* 0x000fca0000000000 */
[----:B------:R-:W-:-:S04]  /*6e60*/  @P1 PRMT R4, R23, 0x654, R4 ;  /* 0x0000065417041816 */ /* 0x000fc80000000004 */
[----:B------:R0:W-:Y:S01]  /*6e70*/  @P1 SYNCS.ARRIVE.TRANS64.RED.A1T0 RZ, [R4+URZ], RZ ;  /* 0x000000ff04ff19a7 */ /* 0x0001e2000810043f */
[----:B------:R-:W-:-:S13]  /*6e80*/  ISETP.GT.U32.AND P1, PT, R19, 0x1, PT ;  /* 0x000000011300780c */ /* 0x000fda0003f24070 */
[----:B0-----:R-:W-:Y:S05]  /*6e90*/  @P1 BRA `(.L_x_28) ;  /* 0x0000000000041947 */ /* 0x001fea0003800000 */
[----:B------:R-:W-:Y:S01]  /*6ea0*/  BPT.TRAP 0x1 ;  /* 0x000000040000795c */ /* 0x000fe20000300000 */
.L_x_28:
[----:B------:R-:W-:Y:S01]  /*6eb0*/  UIADD3 UR7, UR7, 0x1, URZ ;  /* 0x0000000107077890 */ /* 0x000fe2000fffe03f */
[C---:B------:R-:W-:Y:S01]  /*6ec0*/  ISETP.GT.AND P2, PT, R0.reuse, 0x1, PT ;  /* 0x000000010000780c */ /* 0x040fe20003f44270 */
[----:B------:R-:W-:Y:S02]  /*6ed0*/  VIADD R3, R3, 0x1 ;  /* 0x0000000103037836 */ /* 0x000fe40000000000 */
[----:B------:R-:W-:Y:S01]  /*6ee0*/  UISETP.NE.AND UP0, UPT, UR7, 0x2, UPT ;  /* 0x000000020700788c */ /* 0x000fe2000bf05270 */
[----:B------:R-:W-:Y:S02]  /*6ef0*/  VIADD R0, R0, 0xffffffff ;  /* 0xffffffff00007836 */ /* 0x000fe40000000000 */
[C---:B------:R-:W-:Y:S01]  /*6f00*/  ISETP.NE.AND P1, PT, R3.reuse, 0x2, PT ;  /* 0x000000020300780c */ /* 0x040fe20003f25270 */
[----:B------:R-:W-:Y:S02]  /*6f10*/  USEL UR5, URZ, 0x1, UP0 ;  /* 0x000000013f057887 */ /* 0x000fe40008000000 */
[----:B------:R-:W-:Y:S01]  /*6f20*/  USEL UR7, UR7, URZ, UP0 ;  /* 0x0000003f07077287 */ /* 0x000fe20008000000 */
[----:B------:R-:W-:-:S03]  /*6f30*/  SEL R3, R3, RZ, P1 ;  /* 0x000000ff03037207 */ /* 0x000fc60000800000 */
[----:B------:R-:W-:Y:S01]  /*6f40*/  LOP3.LUT R7, R7, UR5, RZ, 0x3c, !PT ;  /* 0x0000000507077c12 */ /* 0x000fe2000f8e3cff */
[----:B------:R-:W-:Y:S07]  /*6f50*/  @P2 BRA `(.L_x_29) ;  /* 0xffffffd0007c2947 */ /* 0x000fee000383ffff */
.L_x_22:
[----:B------:R-:W3:Y:S02]  /*6f60*/  LDC R0, c[0x0][0x28c] ;  /* 0x0000a300ff007b82 */ /* 0x000ee40000000800 */
[----:B---3--:R-:W-:-:S13]  /*6f70*/  ISETP.GE.AND P1, PT, R0, 0x1, PT ;  /* 0x000000010000780c */ /* 0x008fda0003f26270 */
[----:B------:R-:W-:Y:S05]  /*6f80*/  @!P1 BRA `(.L_x_30) ;  /* 0x0000000000409947 */ /* 0x000fea0003800000 */
[----:B------:R-:W-:Y:S05]  /*6f90*/  @!P0 BRA `(.L_x_31) ;  /* 0x0000000000048947 */ /* 0x000fea0003800000 */
[----:B------:R-:W-:Y:S01]  /*6fa0*/  BPT.TRAP 0x1 ;  /* 0x000000040000795c */ /* 0x000fe20000300000 */
.L_x_31:
[----:B------:R-:W-:Y:S01]  /*6fb0*/  ISETP.NE.AND P0, PT, R22, RZ, PT ;  /* 0x000000ff1600720c */ /* 0x000fe20003f05270 */
[----:B------:R-:W-:-:S12]  /*6fc0*/  UISETP.LT.AND UP1, UPT, UR38, 0x1, UPT ;  /* 0x000000012600788c */ /* 0x000fd8000bf21270 */
[----:B------:R-:W-:-:S05]  /*6fd0*/  VOTEU.ANY UP0, P0 ;  /* 0x00000000003f7886 */ /* 0x000fca0000000100 */
[----:B------:R-:W-:-:S04]  /*6fe0*/  @UP0 USEL UR4, UR38, 0x1, UP1 ;  /* 0x0000000126040887 */ /* 0x000fc80008800000 */
[----:B------:R-:W-:-:S06]  /*6ff0*/  @UP0 UIADD3 UR4, UR37, UR38, -UR4 ;  /* 0x0000002625040290 */ /* 0x000fcc000fffe804 */
[----:B------:R-:W-:-:S04]  /*7000*/  IMAD.U32 R0, RZ, RZ, UR4 ;  /* 0x00000004ff007e24 */ /* 0x000fc8000f8e00ff */
[----:B------:R-:W-:-:S05]  /*7010*/  @P0 IMAD.SHL.U32 R0, R0, 0x8, RZ ;  /* 0x0000000800000824 */ /* 0x000fca00078e00ff */
[----:B------:R-:W-:-:S04]  /*7020*/  @P0 LOP3.LUT R0, R0, 0x8, RZ, 0xc0, !PT ;  /* 0x0000000800000812 */ /* 0x000fc800078ec0ff */
[----:B------:R-:W-:-:S04]  /*7030*/  @P0 IADD3 R0, R6, 0x10, R0 ;  /* 0x0000001006000810 */ /* 0x000fc80007ffe000 */
[----:B------:R-:W-:-:S04]  /*7040*/  @P0 PRMT R0, R23, 0x654, R0 ;  /* 0x0000065417000816 */ /* 0x000fc80000000000 */
[----:B------:R3:W-:Y:S01]  /*7050*/  @P0 SYNCS.ARRIVE.TRANS64.RED.A1T0 RZ, [R0+URZ], RZ ;  /* 0x000000ff00ff09a7 */ /* 0x0007e2000810043f */
[----:B------:R-:W-:-:S13]  /*7060*/  ISETP.GT.U32.AND P0, PT, R19, 0x1, PT ;  /* 0x000000011300780c */ /* 0x000fda0003f04070 */
[----:B---3--:R-:W-:Y:S05]  /*7070*/  @P0 BRA `(.L_x_30) ;  /* 0x0000000000040947 */ /* 0x008fea0003800000 */
[----:B------:R-:W-:Y:S01]  /*7080*/  BPT.TRAP 0x1 ;  /* 0x000000040000795c */ /* 0x000fe20000300000 */
.L_x_30:
[----:B------:R-:W3:Y:S01]  /*7090*/  LDC R7, c[0x0][0x288] ;  /* 0x0000a200ff077b82 */ /* 0x000ee20000000800 */
[--C-:B------:R-:W-:Y:S01]  /*70a0*/  SHF.R.U32.HI R0, RZ, 0x7, R18.reuse ;  /* 0x00000007ff007819 */ /* 0x100fe20000011612 */
[----:B------:R-:W-:Y:S01]  /*70b0*/  UIADD3 UR37, UR38, UR37, URZ ;  /* 0x0000002526257290 */ /* 0x000fe2000fffe03f */
[----:B------:R-:W-:Y:S01]  /*70c0*/  SHF.R.U32.HI R3, RZ, 0x2, R18 ;  /* 0x00000002ff037819 */ /* 0x000fe20000011612 */
[----:B------:R-:W-:Y:S01]  /*70d0*/  IMAD.SHL.U32 R148, R18, 0x2, RZ ;  /* 0x0000000212947824 */ /* 0x000fe200078e00ff */
[----:B------:R-:W-:Y:S01]  /*70e0*/  LOP3.LUT R0, R0, 0x1, RZ, 0xc0, !PT ;  /* 0x0000000100007812 */ /* 0x000fe200078ec0ff */
[----:B------:R-:W-:Y:S01]  /*70f0*/  USHF.R.U32.HI UR4, URZ, 0x1, UR37 ;  /* 0x000000013f047899 */ /* 0x000fe20008011625 */
[----:B01----:R-:W-:Y:S01]  /*7100*/  LOP3.LUT R4, R18, 0x60, RZ, 0xc0, !PT ;  /* 0x0000006012047812 */ /* 0x003fe200078ec0ff */
[----:B------:R-:W-:Y:S01]  /*7110*/  ULDC UR8, c[0x0][0x284] ;  /* 0x0000a10000087ab9 */ /* 0x000fe20000000800 */
[----:B------:R-:W-:Y:S01]  /*7120*/  LOP3.LUT R3, R3, 0x7, RZ, 0xc0, !PT ;  /* 0x0000000703037812 */ /* 0x000fe200078ec0ff */
[----:B------:R-:W-:Y:S01]  /*7130*/  IMAD.SHL.U32 R6, R0, 0x40, RZ ;  /* 0x0000004000067824 */ /* 0x000fe200078e00ff */
[----:B------:R-:W-:Y:S01]  /*7140*/  SHF.R.U32.HI R4, RZ, 0x1, R4 ;  /* 0x00000001ff047819 */ /* 0x000fe20000011604 */
[----:B------:R-:W-:Y:S01]  /*7150*/  ULOP3.LUT UR4, UR4, 0x1, URZ, 0xc0, !UPT ;  /* 0x0000000104047892 */ /* 0x000fe2000f8ec03f */
[----:B------:R-:W-:Y:S01]  /*7160*/  SHF.R.S32.HI R12, RZ, 0x1f, R136 ;  /* 0x0000001fff0c7819 */ /* 0x000fe20000011488 */
[----:B------:R-:W-:Y:S01]  /*7170*/  UISETP.GT.U32.AND UP1, UPT, UR37, 0x1, UPT ;  /* 0x000000012500788c */ /* 0x000fe2000bf24070 */
[-CC-:B------:R-:W-:Y:S01]  /*7180*/  IADD3 R5, RZ, -R4.reuse, -R3.reuse ;  /* 0x80000004ff057210 */ /* 0x180fe20007ffe803 */
[----:B------:R-:W-:Y:S01]  /*7190*/  UISETP.NE.U32.AND UP0, UPT, UR4, 0x1, UPT ;  /* 0x000000010400788c */ /* 0x000fe2000bf05070 */
[----:B------:R-:W-:Y:S01]  /*71a0*/  LOP3.LUT R3, R6, 0x40, R3, 0xe2, !PT ;  /* 0x0000004006037812 */ /* 0x000fe200078ee203 */
[----:B------:R-:W-:Y:S01]  /*71b0*/  ULDC.64 UR6, c[0x0][0x5d0] ;  /* 0x0001740000067ab9 */ /* 0x000fe20000000a00 */
[----:B------:R-:W-:Y:S01]  /*71c0*/  UISETP.LT.U32.AND UP1, UPT, UR38, 0x2, UP1 ;  /* 0x000000022600788c */ /* 0x000fe20008f21070 */
[----:B------:R-:W-:Y:S01]  /*71d0*/  IMAD R6, R0, -0x40, R5 ;  /* 0xffffffc000067824 */ /* 0x000fe200078e0205 */
[----:B------:R-:W-:Y:S01]  /*71e0*/  LOP3.LUT R20, R3, R4, RZ, 0xfc, !PT ;  /* 0x0000000403147212 */ /* 0x000fe200078efcff */
[----:B------:R-:W-:Y:S01]  /*71f0*/  IMAD R3, R139, 0x70, RZ ;  /* 0x000000708b037824 */ /* 0x000fe200078e02ff */
[----:B------:R-:W-:Y:S01]  /*7200*/  LOP3.LUT R0, R18, 0x3, RZ, 0xc0, !PT ;  /* 0x0000000312007812 */ /* 0x000fe200078ec0ff */
[----:B------:R-:W-:Y:S01]  /*7210*/  UISETP.GT.U32.AND UP0, UPT, UR38, 0x1, !UP0 ;  /* 0x000000012600788c */ /* 0x000fe2000c704070 */
[----:B------:R-:W-:Y:S01]  /*7220*/  IMAD R5, R12, UR6, RZ ;  /* 0x000000060c057c24 */ /* 0x000fe2000f8e02ff */
[----:B------:R-:W-:Y:S01]  /*7230*/  USEL UR5, URZ, 0x1, !UP1 ;  /* 0x000000013f057887 */ /* 0x000fe2000c800000 */
[C---:B---3--:R-:W-:Y:S01]  /*7240*/  ISETP.GE.AND P0, PT, R3.reuse, R7, PT ;  /* 0x000000070300720c */ /* 0x048fe20003f06270 */
[----:B------:R-:W-:Y:S01]  /*7250*/  IMAD R0, R0, -0x2, R7 ;  /* 0xfffffffe00007824 */ /* 0x000fe200078e0207 */
[----:B------:R-:W-:Y:S01]  /*7260*/  LOP3.LUT R148, R3, 0x6, R148, 0xf8, !PT ;  /* 0x0000000603947812 */ /* 0x000fe200078ef894 */
[----:B------:R-:W-:Y:S01]  /*7270*/  IMAD R7, R137, 0xc0, RZ ;  /* 0x000000c089077824 */ /* 0x000fe200078e02ff */
[----:B------:R-:W-:Y:S01]  /*7280*/  USEL UR4, URZ, 0x1, !UP0 ;  /* 0x000000013f047887 */ /* 0x000fe2000c000000 */
[C---:B------:R-:W-:Y:S01]  /*7290*/  IMAD R9, R136.reuse, UR7, R5 ;  /* 0x0000000788097c24 */ /* 0x040fe2000f8e0205 */
[----:B------:R-:W-:Y:S01]  /*72a0*/  SHF.R.S32.HI R149, RZ, 0x1f, R148 ;  /* 0x0000001fff957819 */ /* 0x000fe20000011494 */
[----:B------:R-:W-:Y:S01]  /*72b0*/  IMAD.MOV.U32 R21, RZ, RZ, RZ ;  /* 0x000000ffff157224 */ /* 0x000fe200078e00ff */
[C---:B------:R-:W-:Y:S01]  /*72c0*/  ISETP.GE.OR P0, PT, R7.reuse, UR8, P0 ;  /* 0x0000000807007c0c */ /* 0x040fe20008706670 */
[----:B------:R-:W-:Y:S01]  /*72d0*/  ULOP3.LUT UR37, UR37, 0x1, URZ, 0xc0, !UPT ;  /* 0x0000000125257892 */ /* 0x000fe2000f8ec03f */
[----:B------:R-:W-:Y:S01]  /*72e0*/  IADD3 R139, -R7, UR8, R6 ;  /* 0x00000008078b7c10 */ /* 0x000fe2000fffe106 */
[----:B------:R-:W-:Y:S01]  /*72f0*/  IMAD.WIDE.U32 R4, R136, UR6, R148 ;  /* 0x0000000688047c25 */ /* 0x000fe2000f8e0094 */
[----:B------:R-:W-:-:S03]  /*7300*/  ULOP3.LUT UR36, UR4, UR36, UR5, 0x96, !UPT ;  /* 0x0000002404247292 */ /* 0x000fc6000f8e9605 */
[----:B------:R-:W-:-:S04]  /*7310*/  IMAD.WIDE R20, R137, 0xc0, R20 ;  /* 0x000000c089147825 */ /* 0x000fc800078e0214 */
[----:B------:R-:W-:Y:S02]  /*7320*/  IMAD.IADD R5, R5, 0x1, R9 ;  /* 0x0000000105057824 */ /* 0x000fe400078e0209 */
[----:B------:R-:W-:Y:S02]  /*7330*/  IMAD.IADD R0, R0, 0x1, -R3 ;  /* 0x0000000100007824 */ /* 0x000fe400078e0a03 */
[----:B------:R-:W-:Y:S01]  /*7340*/  IMAD.MOV.U32 R137, RZ, RZ, -0x1 ;  /* 0xffffffffff897424 */ /* 0x000fe200078e00ff */
[----:B------:R-:W-:Y:S06]  /*7350*/  @P0 BRA `(.L_x_32) ;  /* 0x0000005400f80947 */ /* 0x000fec0003800000 */
[----:B------:R-:W0:Y:S01]  /*7360*/  LDC.64 R10, c[0x0][0x5c8] ;  /* 0x00017200ff0a7b82 */ /* 0x000e220000000a00 */
[----:B------:R-:W-:Y:S01]  /*7370*/  ULDC.64 UR4, c[0x0][0x5c0] ;  /* 0x0001700000047ab9 */ /* 0x000fe20000000a00 */
[----:B------:R-:W-:Y:S01]  /*7380*/  BSSY B0, `(.L_x_32) ;  /* 0x000057b000007945 */ /* 0x000fe20003800000 */
[-C--:B0-----:R-:W-:Y:S02]  /*7390*/  IMAD R3, R21, R10.reuse, RZ ;  /* 0x0000000a15037224 */ /* 0x081fe400078e02ff */
[----:B------:R-:W-:-:S04]  /*73a0*/  IMAD.WIDE.U32 R4, R20, R10, R4 ;  /* 0x0000000a14047225 */ /* 0x000fc800078e0004 */
[----:B------:R-:W-:Y:S01]  /*73b0*/  IMAD R3, R20, R11, R3 ;  /* 0x0000000b14037224 */ /* 0x000fe200078e0203 */
[----:B------:R-:W-:Y:S01]  /*73c0*/  IADD3 R4, P0, R4, UR4, RZ ;  /* 0x0000000404047c10 */ /* 0x000fe2000ff1e0ff */
[C---:B------:R-:W-:Y:S02]  /*73d0*/  IMAD.SHL.U32 R9, R10.reuse, 0x8, RZ ;  /* 0x000000080a097824 */ /* 0x040fe400078e00ff */
[----:B------:R-:W-:Y:S01]  /*73e0*/  IMAD.IADD R5, R5, 0x1, R3 ;  /* 0x0000000105057824 */ /* 0x000fe200078e0203 */
[----:B------:R-:W-:Y:S01]  /*73f0*/  SHF.L.U64.HI R3, R10, 0x3, R11 ;  /* 0x000000030a037819 */ /* 0x000fe2000001020b */
[----:B------:R-:W-:Y:S01]  /*7400*/  IMAD R13, R11, 0x78, RZ ;  /* 0x000000780b0d7824 */ /* 0x000fe200078e02ff */
[----:B------:R-:W-:Y:S02]  /*7410*/  IADD3 R6, P1, R9, R4, RZ ;  /* 0x0000000409067210 */ /* 0x000fe40007f3e0ff */
[----:B------:R-:W-:Y:S02]  /*7420*/  IADD3.X R5, R5, UR5, RZ, P0, !PT ;  /* 0x0000000505057c10 */ /* 0x000fe400087fe4ff */
[----:B-----5:R-:W-:-:S03]  /*7430*/  ISETP.NE.AND P0, PT, R140, RZ, PT ;  /* 0x000000ff8c00720c */ /* 0x020fc60003f05270 */
[----:B------:R-:W-:Y:S02]  /*7440*/  IMAD.X R7, R3, 0x1, R5, P1 ;  /* 0x0000000103077824 */ /* 0x000fe400008e0605 */
[----:B------:R-:W-:-:S04]  /*7450*/  IMAD.WIDE.U32 R10, R10, 0x78, R6 ;  /* 0x000000780a0a7825 */ /* 0x000fc800078e0006 */
[----:B------:R-:W-:Y:S01]  /*7460*/  IMAD.IADD R11, R11, 0x1, R13 ;  /* 0x000000010b0b7824 */ /* 0x000fe200078e020d */
[----:B------:R-:W-:-:S05]  /*7470*/  IADD3 R8, P1, R9, R10, RZ ;  /* 0x0000000a09087210 */ /* 0x000fca0007f3e0ff */
[----:B------:R-:W-:Y:S01]  /*7480*/  IMAD.X R9, R3, 0x1, R11, P1 ;  /* 0x0000000103097824 */ /* 0x000fe200008e060b */
[----:B------:R-:W-:Y:S07]  /*7490*/  @!P0 BRA `(.L_x_33) ;  /* 0x0000004000548947 */ /* 0x000fee0003800000 */
[----:B------:R-:W0:Y:S01]  /*74a0*/  LDC.64 R146, c[0x0][0x5b0] ;  /* 0x00016c00ff927b82 */ /* 0x000e220000000a00 */
[----:B------:R-:W-:Y:S01]  /*74b0*/  ULDC.64 UR4, c[0x0][0x5b8] ;  /* 0x00016e0000047ab9 */ /* 0x000fe20000000a00 */
[----:B------:R-:W-:Y:S01]  /*74c0*/  ISETP.GE.AND P3, PT, R139, 0x1, PT ;  /* 0x000000018b00780c */ /* 0x000fe20003f66270 */
[----:B------:R-:W-:Y:S01]  /*74d0*/  IMAD R3, R12, UR4, RZ ;  /* 0x000000040c037c24 */ /* 0x000fe2000f8e02ff */
[----:B------:R-:W-:Y:S01]  /*74e0*/  BSSY B1, `(.L_x_34) ;  /* 0x000000e000017945 */ /* 0x000fe20003800000 */
[----:B------:R-:W-:Y:S01]  /*74f0*/  IMAD.WIDE.U32 R148, R136, UR4, R148 ;  /* 0x0000000488947c25 */ /* 0x000fe2000f8e0094 */
[----:B------:R-:W-:Y:S02]  /*7500*/  ISETP.LT.OR P1, PT, R0, 0x1, !P3 ;  /* 0x000000010000780c */ /* 0x000fe40005f21670 */
[----:B------:R-:W1:Y:S01]  /*7510*/  LDC.64 R142, c[0x0][0x5a8] ;  /* 0x00016a00ff8e7b82 */ /* 0x000e620000000a00 */
[----:B------:R-:W-:Y:S02]  /*7520*/  IMAD R3, R136, UR5, R3 ;  /* 0x0000000588037c24 */ /* 0x000fe4000f8e0203 */
[----:B------:R-:W-:-:S02]  /*7530*/  IMAD.MOV.U32 R144, RZ, RZ, R148 ;  /* 0x000000ffff907224 */ /* 0x000fc400078e0094 */
[----:B------:R-:W-:Y:S02]  /*7540*/  IMAD.IADD R145, R149, 0x1, R3 ;  /* 0x0000000195917824 */ /* 0x000fe400078e0203 */
[-C--:B0-----:R-:W-:Y:S02]  /*7550*/  IMAD R3, R21, R146.reuse, RZ ;  /* 0x0000009215037224 */ /* 0x081fe400078e02ff */
[----:B------:R-:W-:-:S04]  /*7560*/  IMAD.WIDE.U32 R12, R20, R146, R144 ;  /* 0x00000092140c7225 */ /* 0x000fc800078e0090 */
[----:B------:R-:W-:Y:S01]  /*7570*/  IMAD R155, R20, R147, R3 ;  /* 0x00000093149b7224 */ /* 0x000fe200078e0203 */
[----:B-1----:R-:W-:-:S04]  /*7580*/  IADD3 R12, P0, R12, R142, RZ ;  /* 0x0000008e0c0c7210 */ /* 0x002fc80007f1e0ff */
[----:B------:R-:W-:Y:S01]  /*7590*/  IADD3.X R13, R143, R13, R155, P0, !PT ;  /* 0x0000000d8f0d7210 */ /* 0x000fe200007fe49b */
[----:B------:R-:W-:Y:S08]  /*75a0*/  @P1 BRA `(.L_x_35) ;  /* 0x0000000000041947 */ /* 0x000ff00003800000 */
[----:B--2---:R0:W5:Y:S02]  /*75b0*/  LDG.E.U8 R141, desc[UR44][R12.64] ;  /* 0x0000002c0c8d7981 */ /* 0x004164000c1e1100 */
.L_x_35:
[----:B------:R-:W-:Y:S05]  /*75c0*/  BSYNC B1 ;  /* 0x0000000000017941 */ /* 0x000fea0003800000 */
.L_x_34:
[----:B-----5:R-:W-:Y:S01]  /*75d0*/  LOP3.LUT R3, R141, 0xffff, RZ, 0xc0, !PT ;  /* 0x0000ffff8d037812 */ /* 0x020fe200078ec0ff */
[----:B------:R-:W-:Y:S01]  /*75e0*/  IMAD.SHL.U32 R150, R146, 0x8, RZ ;  /* 0x0000000892967824 */ /* 0x000fe200078e00ff */
[----:B------:R-:W-:Y:S01]  /*75f0*/  ISETP.LT.OR P4, PT, R0, 0x2, !P3 ;  /* 0x000000020000780c */ /* 0x000fe20005f81670 */
[----:B------:R-:W-:Y:S01]  /*7600*/  BSSY B1, `(.L_x_36) ;  /* 0x000000b000017945 */ /* 0x000fe20003800000 */
[----:B------:R-:W-:Y:S02]  /*7610*/  PRMT R3, R3, 0x8880, RZ ;  /* 0x0000888003037816 */ /* 0x000fe400000000ff */
[----:B------:R-:W-:-:S03]  /*7620*/  SHF.L.U64.HI R151, R146, 0x3, R147 ;  /* 0x0000000392977819 */ /* 0x000fc60000010293 */
[----:B------:R-:W-:Y:S02]  /*7630*/  IMAD R3, R3, R140, RZ ;  /* 0x0000008c03037224 */ /* 0x000fe400078e02ff */
[----:B------:R-:W-:-:S04]  /*7640*/  IMAD.WIDE.U32 R14, R20, R146, R150 ;  /* 0x00000092140e7225 */ /* 0x000fc800078e0096 */
[----:B------:R-:W-:-:S05]  /*7650*/  @!P1 IMAD R153, R128, R138, R3 ;  /* 0x0000008a80999224 */ /* 0x000fca00078e0203 */
[----:B------:R1:W-:Y:S01]  /*7660*/  @!P1 STG.E.U8 desc[UR44][R4.64], R153 ;  /* 0x0000009904009986 */ /* 0x0003e2000c10112c */
[----:B------:R-:W-:Y:S05]  /*7670*/  @P4 BRA `(.L_x_37) ;  /* 0x00000000000c4947 */ /* 0x000fea0003800000 */
[----:B--2---:R-:W2:Y:S02]  /*7680*/  LDG.E.U8 R141, desc[UR44][R12.64+0x1] ;  /* 0x0000012c0c8d7981 */ /* 0x004ea4000c1e1100 */
[----:B--2---:R-:W-:-:S05]  /*7690*/  PRMT R3, R141, 0x8880, RZ ;  /* 0x000088808d037816 */ /* 0x004fca00000000ff */
[----:B------:R-:W-:-:S07]  /*76a0*/  IMAD R3, R3, R140, RZ ;  /* 0x0000008c03037224 */ /* 0x000fce00078e02ff */
.L_x_37:
[----:B------:R-:W-:Y:S05]  /*76b0*/  BSYNC B1 ;  /* 0x0000000000017941 */ /* 0x000fea0003800000 */
.L_x_36:
[----:B------:R-:W-:Y:S01]  /*76c0*/  @!P4 IMAD R129, R129, R138, R3 ;  /* 0x0000008a8181c224 */ /* 0x000fe200078e0203 */
[----:B------:R-:W-:Y:S01]  /*76d0*/  ISETP.GE.AND P0, PT, R139, 0x9, PT ;  /* 0x000000098b00780c */ /* 0x000fe20003f06270 */
[----:B------:R-:W-:Y:S01]  /*76e0*/  IMAD.IADD R15, R155, 0x1, R15 ;  /* 0x000000019b0f7824 */ /* 0x000fe200078e020f */
[----:B------:R-:W-:Y:S01]  /*76f0*/  IADD3 R14, P1, P2, R148, R142, R14 ;  /* 0x0000008e940e7210 */ /* 0x000fe20007a3e00e */
[----:B------:R-:W-:Y:S01]  /*7700*/  BSSY B1, `(.L_x_38) ;  /* 0x000000b000017945 */ /* 0x000fe20003800000 */
[----:B------:R3:W-:Y:S01]  /*7710*/  @!P4 STG.E.U8 desc[UR44][R4.64+0x1], R129 ;  /* 0x000001810400c986 */ /* 0x0007e2000c10112c */
[----:B------:R-:W-:Y:S02]  /*7720*/  ISETP.LT.OR P4, PT, R0, 0x1, !P0 ;  /* 0x000000010000780c */ /* 0x000fe40004781670 */
[----:B------:R-:W-:Y:S02]  /*7730*/  IADD3.X R15, R145, R143, R15, P1, P2 ;  /* 0x0000008f910f7210 */ /* 0x000fe40000fe440f */
[----:B-1----:R-:W-:-:S02]  /*7740*/  IADD3 R153, P5, R20, 0x80, RZ ;  /* 0x0000008014997810 */ /* 0x002fc40007fbe0ff */
[C---:B------:R-:W-:Y:S02]  /*7750*/  ISETP.LT.OR P1, PT, R0.reuse, 0x2, !P0 ;  /* 0x000000020000780c */ /* 0x040fe40004721670 */
[----:B------:R-:W-:-:S05]  /*7760*/  ISETP.LT.OR P2, PT, R0, 0x9, !P3 ;  /* 0x000000090000780c */ /* 0x000fca0005f41670 */
[----:B---3--:R-:W-:Y:S08]  /*7770*/  @P4 BRA `(.L_x_39) ;  /* 0x00000000000c4947 */ /* 0x008ff00003800000 */
[----:B--2---:R-:W2:Y:S02]  /*7780*/  LDG.E.U8 R141, desc[UR44][R14.64] ;  /* 0x0000002c0e8d7981 */ /* 0x004ea4000c1e1100 */
[----:B--2---:R-:W-:-:S05]  /*7790*/  PRMT R3, R141, 0x8880, RZ ;  /* 0x000088808d037816 */ /* 0x004fca00000000ff */
[----:B------:R-:W-:-:S07]  /*77a0*/  IMAD R3, R3, R140, RZ ;  /* 0x0000008c03037224 */ /* 0x000fce00078e02ff */
.L_x_39:
[----:B------:R-:W-:Y:S05]  /*77b0*/  BSYNC B1 ;  /* 0x0000000000017941 */ /* 0x000fea0003800000 */
.L_x_38:
[----:B------:R-:W-:Y:S01]  /*77c0*/  @!P4 IMAD R129, R130, R138, R3 ;  /* 0x0000008a8281c224 */ /* 0x000fe200078e0203 */
[----:B------:R-:W-:Y:S04]  /*77d0*/  BSSY B1, `(.L_x_40) ;  /* 0x0000006000017945 */ /* 0x000fe80003800000 */
[----:B------:R1:W-:Y:S01]  /*77e0*/  @!P4 STG.E.U8 desc[UR44][R6.64], R129 ;  /* 0x000000810600c986 */ /* 0x0003e2000c10112c */
[----:B------:R-:W-:Y:S05]  /*77f0*/  @P1 BRA `(.L_x_41) ;  /* 0x00000000000c1947 */ /* 0x000fea0003800000 */
[----:B--2---:R-:W2:Y:S02]  /*7800*/  LDG.E.U8 R141, desc[UR44][R14.64+0x1] ;  /* 0x0000012c0e8d7981 */ /* 0x004ea4000c1e1100 */
[----:B--2---:R-:W-:-:S05]  /*7810*/  PRMT R3, R141, 0x8880, RZ ;  /* 0x000088808d037816 */ /* 0x004fca00000000ff */
[----:B------:R-:W-:-:S07]  /*7820*/  IMAD R3, R3, R140, RZ ;  /* 0x0000008c03037224 */ /* 0x000fce00078e02ff */
.L_x_41:
[----:B------:R-:W-:Y:S05]  /*7830*/  BSYNC B1 ;  /* 0x0000000000017941 */ /* 0x000fea0003800000 */
.L_x_40:
[----:B------:R-:W-:Y:S01]  /*7840*/  @!P1 IMAD R131, R131, R138, R3 ;  /* 0x0000008a83839224 */ /* 0x000fe200078e0203 */
[----:B------:R-:W-:Y:S04]  /*7850*/  BSSY B1, `(.L_x_42) ;  /* 0x0000006000017945 */ /* 0x000fe80003800000 */
[----:B------:R3:W-:Y:S01]  /*7860*/  @!P1 STG.E.U8 desc[UR44][R6.64+0x1], R131 ;  /* 0x0000018306009986 */ /* 0x0007e2000c10112c */
[----:B------:R-:W-:Y:S05]  /*7870*/  @P2 BRA `(.L_x_43) ;  /* 0x00000000000c2947 */ /* 0x000fea0003800000 */
[----:B--2---:R-:W2:Y:S02]  /*7880*/  LDG.E.U8 R141, desc[UR44][R12.64+0x8] ;  /* 0x0000082c0c8d7981 */ /* 0x004ea4000c1e1100 */
[----:B--2---:R-:W-:-:S05]  /*7890*/  PRMT R3, R141, 0x8880, RZ ;  /* 0x000088808d037816 */ /* 0x004fca00000000ff */
[----:B------:R-:W-:-:S07]  /*78a0*/  IMAD R3, R3, R140, RZ ;  /* 0x0000008c03037224 */ /* 0x000fce00078e02ff */
.L_x_43:
[----:B------:R-:W-:Y:S05]  /*78b0*/  BSYNC B1 ;  /* 0x0000000000017941 */ /* 0x000fea0003800000 */
.L_x_42:
[----:B------:R-:W-:Y:S01]  /*78c0*/  ISETP.LT.OR P1, PT, R0, 0xa, !P3 ;  /* 0x0000000a0000780c */ /* 0x000fe20005f21670 */
[----:B---3--:R-:W-:Y:S01]  /*78d0*/  @!P2 IMAD R131, R132, R138, R3 ;  /* 0x0000008a8483a224 */ /* 0x008fe200078e0203 */
[----:B------:R-:W-:Y:S01]  /*78e0*/  BSSY B1, `(.L_x_44) ;  /* 0x000000b000017945 */ /* 0x000fe20003800000 */
[----:B-1----:R-:W-:-:S03]  /*78f0*/  IMAD.WIDE.U32 R128, R153, R146, R144 ;  /* 0x0000009299807225 */ /* 0x002fc600078e0090 */
[----:B------:R1:W-:Y:S01]  /*7900*/  @!P2 STG.E.U8 desc[UR44][R4.64+0x8], R131 ;  /* 0x000008830400a986 */ /* 0x0003e2000c10112c */
[----:B------:R-:W-:Y:S01]  /*7910*/  IMAD.X R21, RZ, RZ, R21, P5 ;  /* 0x000000ffff157224 */ /* 0x000fe200028e0615 */
[C---:B------:R-:W-:Y:S02]  /*7920*/  ISETP.LT.OR P5, PT, R0.reuse, 0x9, !P0 ;  /* 0x000000090000780c */ /* 0x040fe400047a1670 */
[----:B------:R-:W-:Y:S02]  /*7930*/  ISETP.LT.OR P2, PT, R0, 0xa, !P0 ;  /* 0x0000000a0000780c */ /* 0x000fe40004741670 */
[----:B------:R-:W-:Y:S01]  /*7940*/  IADD3 R20, P4, R128, R142, RZ ;  /* 0x0000008e80147210 */ /* 0x000fe20007f9e0ff */
[----:B------:R-:W-:-:S12]  /*7950*/  @P1 BRA `(.L_x_45) ;  /* 0x00000000000c1947 */ /* 0x000fd80003800000 */
[----:B--2---:R-:W2:Y:S02]  /*7960*/  LDG.E.U8 R141, desc[UR44][R12.64+0x9] ;  /* 0x0000092c0c8d7981 */ /* 0x004ea4000c1e1100 */
[----:B--2---:R-:W-:-:S05]  /*7970*/  PRMT R3, R141, 0x8880, RZ ;  /* 0x000088808d037816 */ /* 0x004fca00000000ff */
[----:B------:R-:W-:-:S07]  /*7980*/  IMAD R3, R3, R140, RZ ;  /* 0x0000008c03037224 */ /* 0x000fce00078e02ff */
.L_x_45:
[----:B------:R-:W-:Y:S05]  /*7990*/  BSYNC B1 ;  /* 0x0000000000017941 */ /* 0x000fea0003800000 */
.L_x_44:
[----:B------:R-:W-:Y:S01]  /*79a0*/  @!P1 IMAD R133, R133, R138, R3 ;  /* 0x0000008a85859224 */ /* 0x000fe200078e0203 */
[----:B------:R-:W-:Y:S01]  /*79b0*/  BSSY B1, `(.L_x_46) ;  /* 0x0000007000017945 */ /* 0x000fe20003800000 */
[----:B------:R-:W-:-:S03]  /*79c0*/  IMAD R130, R21, R146, RZ ;  /* 0x0000009215827224 */ /* 0x000fc600078e02ff */
[----:B------:R3:W-:Y:S01]  /*79d0*/  @!P1 STG.E.U8 desc[UR44][R4.64+0x9], R133 ;  /* 0x0000098504009986 */ /* 0x0007e2000c10112c */
[----:B------:R-:W-:Y:S05]  /*79e0*/  @P5 BRA `(.L_x_47) ;  /* 0x00000000000c5947 */ /* 0x000fea0003800000 */
[----:B--2---:R-:W2:Y:S02]  /*79f0*/  LDG.E.U8 R141, desc[UR44][R14.64+0x8] ;  /* 0x0000082c0e8d7981 */ /* 0x004ea4000c1e1100 */
[----:B--2---:R-:W-:-:S05]  /*7a00*/  PRMT R3, R141, 0x8880, RZ ;  /* 0x000088808d037816 */ /* 0x004fca00000000ff */
[----:B------:R-:W-:-:S07]  /*7a10*/  IMAD R3, R3, R140, RZ ;  /* 0x0000008c03037224 */ /* 0x000fce00078e02ff */
.L_x_47:
[----:B------:R-:W-:Y:S05]  /*7a20*/  BSYNC B1 ;  /* 0x0000000000017941 */ /* 0x000fea0003800000 */
.L_x_46:
[----:B-1----:R-:W-:Y:S01]  /*7a30*/  @!P5 IMAD R131, R134, R138, R3 ;  /* 0x0000008a8683d224 */ /* 0x002fe200078e0203 */
[----:B------:R-:W-:Y:S01]  /*7a40*/  BSSY B1, `(.L_x_48) ;  /* 0x0000007000017945 */ /* 0x000fe20003800000 */
[----:B---3--:R-:W-:-:S03]  /*7a50*/  IMAD R133, R153, R147, R130 ;  /* 0x0000009399857224 */ /* 0x008fc600078e0282 */
[----:B------:R1:W-:Y:S01]  /*7a60*/  @!P5 STG.E.U8 desc[UR44][R6.64+0x8], R131 ;  /* 0x000008830600d986 */ /* 0x0003e2000c10112c */
[----:B------:R-:W-:Y:S05]  /*7a70*/  @P2 BRA `(.L_x_49) ;  /* 0x00000000000c2947 */ /* 0x000fea0003800000 */
[----:B--2---:R-:W2:Y:S02]  /*7a80*/  LDG.E.U8 R141, desc[UR44][R14.64+0x9] ;  /* 0x0000092c0e8d7981 */ /* 0x004ea4000c1e1100 */
[----:B--2---:R-:W-:-:S05]  /*7a90*/  PRMT R3, R141, 0x8880, RZ ;  /* 0x000088808d037816 */ /* 0x004fca00000000ff */
[----:B------:R-:W-:-:S07]  /*7aa0*/  IMAD R3, R3, R140, RZ ;  /* 0x0000008c03037224 */ /* 0x000fce00078e02ff */
.L_x_49:
[----:B------:R-:W-:Y:S05]  /*7ab0*/  BSYNC B1 ;  /* 0x0000000000017941 */ /* 0x000fea0003800000 */
.L_x_48:
[----:B------:R-:W-:Y:S01]  /*7ac0*/  ISETP.GE.AND P1, PT, R139, 0x81, PT ;  /* 0x000000818b00780c */ /* 0x000fe20003f26270 */
[----:B------:R-:W-:Y:S01]  /*7ad0*/  @!P2 IMAD R135, R135, R138, R3 ;  /* 0x0000008a8787a224 */ /* 0x000fe200078e0203 */
[----:B------:R-:W-:Y:S01]  /*7ae0*/  IADD3.X R21, R143, R129, R133, P4, !PT ;  /* 0x000000818f157210 */ /* 0x000fe200027fe485 */
[----:B------:R-:W-:Y:S01]  /*7af0*/  IMAD.WIDE.U32 R146, R153, R146, R150 ;  /* 0x0000009299927225 */ /* 0x000fe200078e0096 */
[----:B------:R-:W-:Y:S01]  /*7b00*/  ISETP.LT.OR P4, PT, R0, 0x1, !P1 ;  /* 0x000000010000780c */ /* 0x000fe20004f81670 */
[----:B------:R-:W-:Y:S01]  /*7b10*/  BSSY B1, `(.L_x_50) ;  /* 0x0000008000017945 */ /* 0x000fe20003800000 */
[----:B------:R3:W-:Y:S01]  /*7b20*/  @!P2 STG.E.U8 desc[UR44][R6.64+0x9], R135 ;  /* 0x000009870600a986 */ /* 0x0007e2000c10112c */
[----:B------:R-:W-:Y:S01]  /*7b30*/  IADD3 R128, P2, P5, R148, R142, R146 ;  /* 0x0000008e94807210 */ /* 0x000fe20007d5e092 */
[----:B------:R-:W-:-:S09]  /*7b40*/  IMAD.IADD R146, R133, 0x1, R147 ;  /* 0x0000000185927824 */ /* 0x000fd200078e0293 */
[----:B------:R-:W-:Y:S05]  /*7b50*/  @P4 BRA `(.L_x_51) ;  /* 0x00000000000c4947 */ /* 0x000fea0003800000 */
[----:B--2---:R-:W2:Y:S02]  /*7b60*/  LDG.E.U8 R141, desc[UR44][R20.64] ;  /* 0x0000002c148d7981 */ /* 0x004ea4000c1e1100 */
[----:B--2---:R-:W-:-:S05]  /*7b70*/  PRMT R3, R141, 0x8880, RZ ;  /* 0x000088808d037816 */ /* 0x004fca00000000ff */
[----:B------:R-:W-:-:S07]  /*7b80*/  IMAD R3, R3, R140, RZ ;  /* 0x0000008c03037224 */ /* 0x000fce00078e02ff */
.L_x_51:
[----:B------:R-:W-:Y:S05]  /*7b90*/  BSYNC B1 ;  /* 0x0000000000017941 */ /* 0x000fea0003800000 */
.L_x_50:
[----:B-1----:R-:W-:Y:S01]  /*7ba0*/  @!P4 IMAD R131, R120, R138, R3 ;  /* 0x0000008a7883c224 */ /* 0x002fe200078e0203 */
[----:B------:R-:W-:Y:S01]  /*7bb0*/  IADD3.X R129, R145, R143, R146, P2, P5 ;  /* 0x0000008f91817210 */ /* 0x000fe200017ea492 */
[----:B------:R-:W-:Y:S01]  /*7bc0*/  BSSY B1, `(.L_x_52) ;  /* 0x0000009000017945 */ /* 0x000fe20003800000 */
[----:B------:R-:W-:Y:S02]  /*7bd0*/  ISETP.GE.AND P2, PT, R139, 0x89, PT ;  /* 0x000000898b00780c */ /* 0x000fe40003f46270 */
[----:B------:R1:W-:Y:S01]  /*7be0*/  @!P4 STG.E.U8 desc[UR44][R10.64], R131 ;  /* 0x000000830a00c986 */ /* 0x0003e2000c10112c */
[C---:B------:R-:W-:Y:S02]  /*7bf0*/  ISETP.LT.OR P4, PT, R0.reuse, 0x2, !P1 ;  /* 0x000000020000780c */ /* 0x040fe40004f81670 */
[----:B------:R-:W-:-:S11]  /*7c00*/  ISETP.LT.OR P5, PT, R0, 0x1, !P2 ;  /* 0x000000010000780c */ /* 0x000fd600057a1670 */
[----:B-1----:R-:W-:Y:S05]  /*7c10*/  @P4 BRA `(.L_x_53) ;  /* 0x00000000000c4947 */ /* 0x002fea0003800000 */
[----:B--2---:R-:W2:Y:S02]  /*7c20*/  LDG.E.U8 R141, desc[UR44][R20.64+0x1] ;  /* 0x0000012c148d7981 */ /* 0x004ea4000c1e1100 */
[----:B--2---:R-:W-:-:S05]  /*7c30*/  PRMT R3, R141, 0x8880, RZ ;  /* 0x000088808d037816 */ /* 0x004fca00000000ff */
[----:B------:R-:W-:-:S07]  /*7c40*/  IMAD R3, R3, R140, RZ ;  /* 0x0000008c03037224 */ /* 0x000fce00078e02ff */
.L_x_53:
[----:B------:R-:W-:Y:S05]  /*7c50*/  BSYNC B1 ;  /* 0x0000000000017941 */ /* 0x000fea0003800000 */
.L_x_52:
[----:B------:R-:W-:Y:S01]  /*7c60*/  @!P4 IMAD R121, R121, R138, R3 ;  /* 0x0000008a7979c224 */ /* 0x000fe200078e0203 */
[----:B------:R-:W-:Y:S04]  /*7c70*/  BSSY B1, `(.L_x_54) ;  /* 0x0000006000017945 */ /* 0x000fe80003800000 */
[----:B------:R1:W-:Y:S01]  /*7c80*/  @!P4 STG.E.U8 desc[UR44][R10.64+0x1], R121 ;  /* 0x000001790a00c986 */ /* 0x0003e2000c10112c */
[----:B------:R-:W-:Y:S05]  /*7c90*/  @P5 BRA `(.L_x_55) ;  /* 0x00000000000c5947 */ /* 0x000fea0003800000 */
[----:B--2---:R-:W2:Y:S02]  /*7ca0*/  LDG.E.U8 R141, desc[UR44][R128.64] ;  /* 0x0000002c808d7981 */ /* 0x004ea4000c1e1100 */
[----:B--2---:R-:W-:-:S05]  /*7cb0*/  PRMT R3, R141, 0x8880, RZ ;  /* 0x000088808d037816 */ /* 0x004fca00000000ff */
[----:B------:R-:W-:-:S07]  /*7cc0*/  IMAD R3, R3, R140, RZ ;  /* 0x0000008c03037224 */ /* 0x000fce00078e02ff */
.L_x_55:
[----:B------:R-:W-:Y:S05]  /*7cd0*/  BSYNC B1 ;  /* 0x0000000000017941 */ /* 0x000fea0003800000 */
.L_x_54:
[----:B------:R-:W-:Y:S01]  /*7ce0*/  ISETP.LT.OR P4, PT, R0, 0x2, !P2 ;  /* 0x000000020000780c */ /* 0x000fe20005781670 */
[----:B-1----:R-:W-:Y:S01]  /*7cf0*/  @!P5 IMAD R121, R122, R138, R3 ;  /* 0x0000008a7a79d224 */ /* 0x002fe200078e0203 */
[----:B------:R-:W-:Y:S04]  /*7d00*/  BSSY B1, `(.L_x_56) ;  /* 0x0000007000017945 */ /* 0x000fe80003800000 */
[----:B------:R1:W-:Y:S01]  /*7d10*/  @!P5 STG.E.U8 desc[UR44][R8.64], R121 ;  /* 0x000000790800d986 */ /* 0x0003e2000c10112c */
[----:B------:R-:W-:-:S06]  /*7d20*/  ISETP.LT.OR P5, PT, R0, 0x9, !P1 ;  /* 0x000000090000780c */ /* 0x000fcc0004fa1670 */
[----:B------:R-:W-:Y:S07]  /*7d30*/  @P4 BRA `(.L_x_57) ;  /* 0x00000000000c4947 */ /* 0x000fee0003800000 */
[----:B--2---:R-:W2:Y:S02]  /*7d40*/  LDG.E.U8 R141, desc[UR44][R128.64+0x1] ;  /* 0x0000012c808d7981 */ /* 0x004ea4000c1e1100 */
[----:B--2---:R-:W-:-:S05]  /*7d50*/  PRMT R3, R141, 0x8880, RZ ;  /* 0x000088808d037816 */ /* 0x004fca00000000ff */
[----:B------:R-:W-:-:S07]  /*7d60*/  IMAD R3, R3, R140, RZ ;  /* 0x0000008c03037224 */ /* 0x000fce00078e02ff */
.L_x_57:
[----:B------:R-:W-:Y:S05]  /*7d70*/  BSYNC B1 ;  /* 0x0000000000017941 */ /* 0x000fea0003800000 */
.L_x_56:
[----:B------:R-:W-:Y:S01]  /*7d80*/  @!P4 IMAD R123, R123, R138, R3 ;  /* 0x0000008a7b7bc224 */ /* 0x000fe200078e0203 */
[----:B------:R-:W-:Y:S04]  /*7d90*/  BSSY B1, `(.L_x_58) ;  /* 0x0000006000017945 */ /* 0x000fe80003800000 */
[----:B------:R4:W-:Y:S01]  /*7da0*/  @!P4 STG.E.U8 desc[UR44][R8.64+0x1], R123 ;  /* 0x0000017b0800c986 */ /* 0x0009e2000c10112c */
[----:B------:R-:W-:Y:S05]  /*7db0*/  @P5 BRA `(.L_x_59) ;  /* 0x00000000000c5947 */ /* 0x000fea0003800000 */
[----:B--2---:R-:W2:Y:S02]  /*7dc0*/  LDG.E.U8 R141, desc[UR44][R20.64+0x8] ;  /* 0x0000082c148d7981 */ /* 0x004ea4000c1e1100 */
[----:B--2---:R-:W-:-:S05]  /*7dd0*/  PRMT R3, R141, 0x8880, RZ ;  /* 0x000088808d037816 */ /* 0x004fca00000000ff */
[----:B------:R-:W-:-:S07]  /*7de0*/  IMAD R3, R3, R140, RZ ;  /* 0x0000008c03037224 */ /* 0x000fce00078e02ff */
.L_x_59:
[----:B------:R-:W-:Y:S05]  /*7df0*/  BSYNC B1 ;  /* 0x0000000000017941 */ /* 0x000fea0003800000 */
.L_x_58:
        /* <DEDUP_REMOVED lines=9> */
.L_x_61:
[----:B------:R-:W-:Y:S05]  /*7e90*/  BSYNC B1 ;  /* 0x0000000000017941 */ /* 0x000fea0003800000 */
.L_x_60:
[----:B------:R-:W-:Y:S01]  /*7ea0*/  @!P4 IMAD R125, R125, R138, R3 ;  /* 0x0000008a7d7dc224 */ /* 0x000fe200078e0203 */
[----:B------:R-:W-:Y:S04]  /*7eb0*/  BSSY B1, `(.L_x_62) ;  /* 0x0000006000017945 */ /* 0x000fe80003800000 */
[----:B------:R0:W-:Y:S01]  /*7ec0*/  @!P4 STG.E.U8 desc[UR44][R10.64+0x9], R125 ;  /* 0x0000097d0a00c986 */ /* 0x0001e2000c10112c */
[----:B------:R-:W-:Y:S05]  /*7ed0*/  @P5 BRA `(.L_x_63) ;  /* 0x00000000000c5947 */ /* 0x000fea0003800000 */
[----:B--2---:R-:W2:Y:S02]  /*7ee0*/  LDG.E.U8 R141, desc[UR44][R128.64+0x8] ;  /* 0x0000082c808d7981 */ /* 0x004ea4000c1e1100 */
[----:B--2---:R-:W-:-:S05]  /*7ef0*/  PRMT R3, R141, 0x8880, RZ ;  /* 0x000088808d037816 */ /* 0x004fca00000000ff */
[----:B------:R-:W-:-:S07]  /*7f00*/  IMAD R3, R3, R140, RZ ;  /* 0x0000008c03037224 */ /* 0x000fce00078e02ff */
.L_x_63:
[----:B------:R-:W-:Y:S05]  /*7f10*/  BSYNC B1 ;  /* 0x0000000000017941 */ /* 0x000fea0003800000 */
.L_x_62:
        /* <DEDUP_REMOVED lines=9> */
.L_x_65:
[----:B------:R-:W-:Y:S05]  /*7fb0*/  BSYNC B1 ;  /* 0x0000000000017941 */ /* 0x000fea0003800000 */
.L_x_64:
[----:B------:R-:W-:Y:S01]  /*7fc0*/  @!P4 IMAD R127, R127, R138, R3 ;  /* 0x0000008a7f7fc224 */ /* 0x000fe200078e0203 */
[----:B------:R-:W-:Y:S04]  /*7fd0*/  BSSY B1, `(.L_x_66) ;  /* 0x0000006000017945 */ /* 0x000fe80003800000 */
[----:B------:R0:W-:Y:S01]  /*7fe0*/  @!P4 STG.E.U8 desc[UR44][R8.64+0x9], R127 ;  /* 0x0000097f0800c986 */ /* 0x0001e2000c10112c */
[----:B------:R-:W-:Y:S05]  /*7ff0*/  @P5 BRA `(.L_x_67) ;  /* 0x00000000000c5947 */ /* 0x000fea0003800000 */
[----:B--2---:R-:W2:Y:S02]  /*8000*/  LDG.E.U8 R141, desc[UR44][R12.64+0x10] ;  /* 0x0000102c0c8d7981 */ /* 0x004ea4000c1e1100 */
[----:B--2---:R-:W-:-:S05]  /*8010*/  PRMT R3, R141, 0x8880, RZ ;  /* 0x000088808d037816 */ /* 0x004fca00000000ff */
[----:B------:R-:W-:-:S07]  /*8020*/  IMAD R3, R3, R140, RZ ;  /* 0x0000008c03037224 */ /* 0x000fce00078e02ff */
.L_x_67:
[----:B------:R-:W-:Y:S05]  /*8030*/  BSYNC B1 ;  /* 0x0000000000017941 */ /* 0x000fea0003800000 */
.L_x_66:
        /* <DEDUP_REMOVED lines=9> */
.L_x_69:
[----:B------:R-:W-:Y:S05]  /*80d0*/  BSYNC B1 ;  /* 0x0000000000017941 */ /* 0x000fea0003800000 */
.L_x_68:
[----:B------:R-:W-:Y:S01]  /*80e0*/  @!P4 IMAD R113, R113, R138, R3 ;  /* 0x0000008a7171c224 */ /* 0x000fe200078e0203 */
[----:B------:R-:W-:Y:S04]  /*80f0*/  BSSY B1, `(.L_x_70) ;  /* 0x0000006000017945 */ /* 0x000fe80003800000 */
[----:B------:R0:W-:Y:S01]  /*8100*/  @!P4 STG.E.U8 desc[UR44][R4.64+0x11], R113 ;  /* 0x000011710400c986 */ /* 0x0001e2000c10112c */
[----:B------:R-:W-:Y:S05]  /*8110*/  @P5 BRA `(.L_x_71) ;  /* 0x00000000000c5947 */ /* 0x000fea0003800000 */
[----:B--2---:R-:W2:Y:S02]  /*8120*/  LDG.E.U8 R141, desc[UR44][R14.64+0x10] ;  /* 0x0000102c0e8d7981 */ /* 0x004ea4000c1e1100 */
[----:B--2---:R-:W-:-:S05]  /*8130*/  PRMT R3, R141, 0x8880, RZ ;  /* 0x000088808d037816 */ /* 0x004fca00000000ff */
[----:B------:R-:W-:-:S07]  /*8140*/  IMAD R3, R3, R140, RZ ;  /* 0x0000008c03037224 */ /* 0x000fce00078e02ff */
.L_x_71:
[----:B------:R-:W-:Y:S05]  /*8150*/  BSYNC B1 ;  /* 0x0000000000017941 */ /* 0x000fea0003800000 */
.L_x_70:
[----:B------:R-:W-:Y:S01]  /*8160*/  ISETP.LT.OR P4, PT, R0, 0x12, !P0 ;  /* 0x000000120000780c */ /* 0x000fe20004781670 */
[----:B0-----:R-:W-:Y:S01]  /*8170*/  @!P5 IMAD R113, R114, R138, R3 ;  /* 0x0000008a7271d224 */ /* 0x001fe200078e0203 */
[----:B------:R-:W-:Y:S04]  /*8180*/  BSSY B1, `(.L_x_72) ;  /* 0x0000007000017945 */ /* 0x000fe80003800000 */
[----:B------:R0:W-:Y:S01]  /*8190*/  @!P5 STG.E.U8 desc[UR44][R6.64+0x10], R113 ;  /* 0x000010710600d986 */ /* 0x0001e2000c10112c */
[----:B------:R-:W-:-:S06]  /*81a0*/  ISETP.LT.OR P5, PT, R0, 0x19, !P3 ;  /* 0x000000190000780c */ /* 0x000fcc0005fa1670 */
[----:B------:R-:W-:Y:S07]  /*81b0*/  @P4 BRA `(.L_x_73) ;  /* 0x00000000000c4947 */ /* 0x000fee0003800000 */
[----:B--2---:R-:W2:Y:S02]  /*81c0*/  LDG.E.U8 R141, desc[UR44][R14.64+0x11] ;  /* 0x0000112c0e8d7981 */ /* 0x004ea4000c1e1100 */
[----:B--2---:R-:W-:-:S05]  /*81d0*/  PRMT R3, R141, 0x8880, RZ ;  /* 0x000088808d037816 */ /* 0x004fca00000000ff */
[----:B------:R-:W-:-:S07]  /*81e0*/  IMAD R3, R3, R140, RZ ;  /* 0x0000008c03037224 */ /* 0x000fce00078e02ff */
.L_x_73:
[----:B------:R-:W-:Y:S05]  /*81f0*/  BSYNC B1 ;  /* 0x0000000000017941 */ /* 0x000fea0003800000 */
.L_x_72:
[----:B------:R-:W-:Y:S01]  /*8200*/  @!P4 IMAD R115, R115, R138, R3 ;  /* 0x0000008a7373c224 */ /* 0x000fe200078e0203 */
[----:B------:R-:W-:Y:S04]  /*8210*/  BSSY B1, `(.L_x_74) ;  /* 0x0000006000017945 */ /* 0x000fe80003800000 */
[----:B------:R0:W-:Y:S01]  /*8220*/  @!P4 STG.E.U8 desc[UR44][R6.64+0x11], R115 ;  /* 0x000011730600c986 */ /* 0x0001e2000c10112c */
[----:B------:R-:W-:Y:S05]  /*8230*/  @P5 BRA `(.L_x_75) ;  /* 0x00000000000c5947 */ /* 0x000fea0003800000 */
[----:B--2---:R-:W2:Y:S02]  /*8240*/  LDG.E.U8 R141, desc[UR44][R12.64+0x18] ;  /* 0x0000182c0c8d7981 */ /* 0x004ea4000c1e1100 */
[----:B--2---:R-:W-:-:S05]  /*8250*/  PRMT R3, R141, 0x8880, RZ ;  /* 0x000088808d037816 */ /* 0x004fca00000000ff */
[----:B------:R-:W-:-:S07]  /*8260*/  IMAD R3, R3, R140, RZ ;  /* 0x0000008c03037224 */ /* 0x000fce00078e02ff */
.L_x_75:
[----:B------:R-:W-:Y:S05]  /*8270*/  BSYNC B1 ;  /* 0x0000000000017941 */ /* 0x000fea0003800000 */
.L_x_74:
        /* <DEDUP_REMOVED lines=9> */
.L_x_77:
[----:B------:R-:W-:Y:S05]  /*8310*/  BSYNC B1 ;  /* 0x0000000000017941 */ /* 0x000fea0003800000 */
.L_x_76:
[----:B------:R-:W-:Y:S01]  /*8320*/  @!P4 IMAD R117, R117, R138, R3 ;  /* 0x0000008a7575c224 */ /* 0x000fe200078e0203 */
[----:B------:R-:W-:Y:S04]  /*8330*/  BSSY B1, `(.L_x_78) ;  /* 0x0000006000017945 */ /* 0x000fe80003800000 */
[----:B------:R0:W-:Y:S01]  /*8340*/  @!P4 STG.E.U8 desc[UR44][R4.64+0x19], R117 ;  /* 0x000019750400c986 */ /* 0x0001e2000c10112c */
[----:B------:R-:W-:Y:S05]  /*8350*/  @P5 BRA `(.L_x_79) ;  /* 0x00000000000c5947 */ /* 0x000fea0003800000 */
[----:B--2---:R-:W2:Y:S02]  /*8360*/  LDG.E.U8 R141, desc[UR44][R14.64+0x18] ;  /* 0x0000182c0e8d7981 */ /* 0x004ea4000c1e1100 */
[----:B--2---:R-:W-:-:S05]  /*8370*/  PRMT R3, R141, 0x8880, RZ ;  /* 0x000088808d037816 */ /* 0x004fca00000000ff */
[----:B------:R-:W-:-:S07]  /*8380*/  IMAD R3, R3, R140, RZ ;  /* 0x0000008c03037224 */ /* 0x000fce00078e02ff */
.L_x_79:
[----:B------:R-:W-:Y:S05]  /*8390*/  BSYNC B1 ;  /* 0x0000000000017941 */ /* 0x000fea0003800000 */
.L_x_78:
        /* <DEDUP_REMOVED lines=9> */
.L_x_81:
[----:B------:R-:W-:Y:S05]  /*8430*/  BSYNC B1 ;  /* 0x0000000000017941 */ /* 0x000fea0003800000 */
.L_x_80:
[----:B------:R-:W-:Y:S01]  /*8440*/  @!P4 IMAD R119, R119, R138, R3 ;  /* 0x0000008a7777c224 */ /* 0x000fe200078e0203 */
[----:B------:R-:W-:Y:S04]  /*8450*/  BSSY B1, `(.L_x_82) ;  /* 0x0000006000017945 */ /* 0x000fe80003800000 */
[----:B------:R0:W-:Y:S01]  /*8460*/  @!P4 STG.E.U8 desc[UR44][R6.64+0x19], R119 ;  /* 0x000019770600c986 */ /* 0x0001e2000c10112c */
[----:B------:R-:W-:Y:S05]  /*8470*/  @P5 BRA `(.L_x_83) ;  /* 0x00000000000c5947 */ /* 0x000fea0003800000 */
[----:B--2---:R-:W2:Y:S02]  /*8480*/  LDG.E.U8 R141, desc[UR44][R20.64+0x10] ;  /* 0x0000102c148d7981 */ /* 0x004ea4000c1e1100 */
[----:B--2---:R-:W-:-:S05]  /*8490*/  PRMT R3, R141, 0x8880, RZ ;  /* 0x000088808d037816 */ /* 0x004fca00000000ff */
[----:B------:R-:W-:-:S07]  /*84a0*/  IMAD R3, R3, R140, RZ ;  /* 0x0000008c03037224 */ /* 0x000fce00078e02ff */
.L_x_83:
[----:B------:R-:W-:Y:S05]  /*84b0*/  BSYNC B1 ;  /* 0x0000000000017941 */ /* 0x000fea0003800000 */
.L_x_82:
        /* <DEDUP_REMOVED lines=9> */
.L_x_85:
[----:B------:R-:W-:Y:S05]  /*8550*/  BSYNC B1 ;  /* 0x0000000000017941 */ /* 0x000fea0003800000 */
.L_x_84:
[----:B------:R-:W-:Y:S01]  /*8560*/  @!P4 IMAD R105, R105, R138, R3 ;  /* 0x0000008a6969c224 */ /* 0x000fe200078e0203 */
[----:B------:R-:W-:Y:S04]  /*8570*/  BSSY B1, `(.L_x_86) ;  /* 0x0000006000017945 */ /* 0x000fe80003800000 */
[----:B------:R0:W-:Y:S01]  /*8580*/  @!P4 STG.E.U8 desc[UR44][R10.64+0x11], R105 ;  /* 0x000011690a00c986 */ /* 0x0001e2000c10112c */
[----:B------:R-:W-:Y:S05]  /*8590*/  @P5 BRA `(.L_x_87) ;  /* 0x00000000000c5947 */ /* 0x000fea0003800000 */
[----:B--2---:R-:W2:Y:S02]  /*85a0*/  LDG.E.U8 R141, desc[UR44][R128.64+0x10] ;  /* 0x0000102c808d7981 */ /* 0x004ea4000c1e1100 */
[----:B--2---:R-:W-:-:S05]  /*85b0*/  PRMT R3, R141, 0x8880, RZ ;  /* 0x000088808d037816 */ /* 0x004fca00000000ff */
[----:B------:R-:W-:-:S07]  /*85c0*/  IMAD R3, R3, R140, RZ ;  /* 0x0000008c03037224 */ /* 0x000fce00078e02ff */
.L_x_87:
[----:B------:R-:W-:Y:S05]  /*85d0*/  BSYNC B1 ;  /* 0x0000000000017941 */ /* 0x000fea0003800000 */
.L_x_86:
        /* <DEDUP_REMOVED lines=9> */
.L_x_89:
[----:B------:R-:W-:Y:S05]  /*8670*/  BSYNC B1 ;  /* 0x0000000000017941 */ /* 0x000fea0003800000 */
.L_x_88:
[----:B------:R-:W-:Y:S01]  /*8680*/  @!P4 IMAD R107, R107, R138, R3 ;  /* 0x0000008a6b6bc224 */ /* 0x000fe200078e0203 */
[----:B------:R-:W-:Y:S04]  /*8690*/  BSSY B1, `(.L_x_90) ;  /* 0x0000006000017945 */ /* 0x000fe80003800000 */
[----:B------:R0:W-:Y:S01]  /*86a0*/  @!P4 STG.E.U8 desc[UR44][R8.64+0x11], R107 ;  /* 0x0000116b0800c986 */ /* 0x0001e2000c10112c */
[----:B------:R-:W-:Y:S05]  /*86b0*/  @P5 BRA `(.L_x_91) ;  /* 0x00000000000c5947 */ /* 0x000fea0003800000 */
[----:B--2---:R-:W2:Y:S02]  /*86c0*/  LDG.E.U8 R141, desc[UR44][R20.64+0x18] ;  /* 0x0000182c148d7981 */ /* 0x004ea4000c1e1100 */
[----:B--2---:R-:W-:-:S05]  /*86d0*/  PRMT R3, R141, 0x8880, RZ ;  /* 0x000088808d037816 */ /* 0x004fca00000000ff */
[----:B------:R-:W-:-:S07]  /*86e0*/  IMAD R3, R3, R140, RZ ;  /* 0x0000008c03037224 */ /* 0x000fce00078e02ff */
.L_x_91:
[----:B------:R-:W-:Y:S05]  /*86f0*/  BSYNC B1 ;  /* 0x0000000000017941 */ /* 0x000fea0003800000 */
.L_x_90:
        /* <DEDUP_REMOVED lines=9> */
.L_x_93:
[----:B------:R-:W-:Y:S05]  /*8790*/  BSYNC B1 ;  /* 0x0000000000017941 */ /* 0x000fea0003800000 */
.L_x_92:
[----:B------:R-:W-:Y:S01]  /*87a0*/  @!P4 IMAD R109, R109, R138, R3 ;  /* 0x0000008a6d6dc224 */ /* 0x000fe200078e0203 */
[----:B------:R-:W-:Y:S04]  /*87b0*/  BSSY B1, `(.L_x_94) ;  /* 0x0000006000017945 */ /* 0x000fe80003800000 */
[----:B------:R0:W-:Y:S01]  /*87c0*/  @!P4 STG.E.U8 desc[UR44][R10.64+0x19], R109 ;  /* 0x0000196d0a00c986 */ /* 0x0001e2000c10112c */
[----:B------:R-:W-:Y:S05]  /*87d0*/  @P5 BRA `(.L_x_95) ;  /* 0x00000000000c5947 */ /* 0x000fea0003800000 */
[----:B--2---:R-:W2:Y:S02]  /*87e0*/  LDG.E.U8 R141, desc[UR44][R128.64+0x18] ;  /* 0x0000182c808d7981 */ /* 0x004ea4000c1e1100 */
[----:B--2---:R-:W-:-:S05]  /*87f0*/  PRMT R3, R141, 0x8880, RZ ;  /* 0x000088808d037816 */ /* 0x004fca00000000ff */
[----:B------:R-:W-:-:S07]  /*8800*/  IMAD R3, R3, R140, RZ ;  /* 0x0000008c03037224 */ /* 0x000fce00078e02ff */
.L_x_95:
[----:B------:R-:W-:Y:S05]  /*8810*/  BSYNC B1 ;  /* 0x0000000000017941 */ /* 0x000fea0003800000 */
.L_x_94:
        /* <DEDUP_REMOVED lines=9> */
.L_x_97:
[----:B------:R-:W-:Y:S05]  /*88b0*/  BSYNC B1 ;  /* 0x0000000000017941 */ /* 0x000fea0003800000 */
.L_x_96:
[----:B------:R-:W-:Y:S01]  /*88c0*/  @!P4 IMAD R111, R111, R138, R3 ;  /* 0x0000008a6f6fc224 */ /* 0x000fe200078e0203 */
[----:B------:R-:W-:Y:S04]  /*88d0*/  BSSY B1, `(.L_x_98) ;  /* 0x0000006000017945 */ /* 0x000fe80003800000 */
[----:B------:R0:W-:Y:S01]  /*88e0*/  @!P4 STG.E.U8 desc[UR44][R8.64+0x19], R111 ;  /* 0x0000196f0800c986 */ /* 0x0001e2000c10112c */
[----:B------:R-:W-:Y:S05]  /*88f0*/  @P5 BRA `(.L_x_99) ;  /* 0x00000000000c5947 */ /* 0x000fea0003800000 */
[----:B--2---:R-:W2:Y:S02]  /*8900*/  LDG.E.U8 R141, desc[UR44][R12.64+0x20] ;  /* 0x0000202c0c8d7981 */ /* 0x004ea4000c1e1100 */
[----:B--2---:R-:W-:-:S05]  /*8910*/  PRMT R3, R141, 0x8880, RZ ;  /* 0x000088808d037816 */ /* 0x004fca00000000ff */
[----:B------:R-:W-:-:S07]  /*8920*/  IMAD R3, R3, R140, RZ ;  /* 0x0000008c03037224 */ /* 0x000fce00078e02ff */
.L_x_99:
[----:B------:R-:W-:Y:S05]  /*8930*/  BSYNC B1 ;  /* 0x0000000000017941 */ /* 0x000fea0003800000 */
.L_x_98:
        /* <DEDUP_REMOVED lines=9> */
.L_x_101:
[----:B------:R-:W-:Y:S05]  /*89d0*/  BSYNC B1 ;  /* 0x0000000000017941 */ /* 0x000fea0003800000 */
.L_x_100:
[----:B------:R-:W-:Y:S01]  /*89e0*/  @!P4 IMAD R97, R97, R138, R3 ;  /* 0x0000008a6161c224 */ /* 0x000fe200078e0203 */
[----:B------:R-:W-:Y:S04]  /*89f0*/  BSSY B1, `(.L_x_102) ;  /* 0x0000006000017945 */ /* 0x000fe80003800000 */
[----:B------:R0:W-:Y:S01]  /*8a00*/  @!P4 STG.E.U8 desc[UR44][R4.64+0x21], R97 ;  /* 0x000021610400c986 */ /* 0x0001e2000c10112c */
[----:B------:R-:W-:Y:S05]  /*8a10*/  @P5 BRA `(.L_x_103) ;  /* 0x00000000000c5947 */ /* 0x000fea0003800000 */
[----:B--2---:R-:W2:Y:S02]  /*8a20*/  LDG.E.U8 R141, desc[UR44][R14.64+0x20] ;  /* 0x0000202c0e8d7981 */ /* 0x004ea4000c1e1100 */
[----:B--2---:R-:W-:-:S05]  /*8a30*/  PRMT R3, R141, 0x8880, RZ ;  /* 0x000088808d037816 */ /* 0x004fca00000000ff */
[----:B------:R-:W-:-:S07]  /*8a40*/  IMAD R3, R3, R140, RZ ;  /* 0x0000008c03037224 */ /* 0x000fce00078e02ff */
.L_x_103:
[----:B------:R-:W-:Y:S05]  /*8a50*/  BSYNC B1 ;  /* 0x0000000000017941 */ /* 0x000fea0003800000 */
.L_x_102:
        /* <DEDUP_REMOVED lines=9> */
.L_x_105:
[----:B------:R-:W-:Y:S05]  /*8af0*/  BSYNC B1 ;  /* 0x0000000000017941 */ /* 0x000fea0003800000 */
.L_x_104:
[----:B------:R-:W-:Y:S01]  /*8b00*/  @!P4 IMAD R99, R99, R138, R3 ;  /* 0x0000008a6363c224 */ /* 0x000fe200078e0203 */
[----:B------:R-:W-:Y:S04]  /*8b10*/  BSSY B1, `(.L_x_106) ;  /* 0x0000006000017945 */ /* 0x000fe80003800000 */
[----:B------:R0:W-:Y:S01]  /*8b20*/  @!P4 STG.E.U8 desc[UR44][R6.64+0x21], R99 ;  /* 0x000021630600c986 */ /* 0x0001e2000c10112c */
[----:B------:R-:W-:Y:S05]  /*8b30*/  @P5 BRA `(.L_x_107) ;  /* 0x00000000000c5947 */ /* 0x000fea0003800000 */
[----:B--2---:R-:W2:Y:S02]  /*8b40*/  LDG.E.U8 R141, desc[UR44][R12.64+0x28] ;  /* 0x0000282c0c8d7981 */ /* 0x004ea4000c1e1100 */
[----:B--2---:R-:W-:-:S05]  /*8b50*/  PRMT R3, R141, 0x8880, RZ ;  /* 0x000088808d037816 */ /* 0x004fca00000000ff */
[----:B------:R-:W-:-:S07]  /*8b60*/  IMAD R3, R3, R140, RZ ;  /* 0x0000008c03037224 */ /* 0x000fce00078e02ff */
.L_x_107:
[----:B------:R-:W-:Y:S05]  /*8b70*/  BSYNC B1 ;  /* 0x0000000000017941 */ /* 0x000fea0003800000 */
.L_x_106:
        /* <DEDUP_REMOVED lines=9> */
.L_x_109:
[----:B------:R-:W-:Y:S05]  /*8c10*/  BSYNC B1 ;  /* 0x0000000000017941 */ /* 0x000fea0003800000 */
.L_x_108:
[----:B------:R-:W-:Y:S01]  /*8c20*/  @!P4 IMAD R101, R101, R138, R3 ;  /* 0x0000008a6565c224 */ /* 0x000fe200078e0203 */
[----:B------:R-:W-:Y:S04]  /*8c30*/  BSSY B1, `(.L_x_110) ;  /* 0x0000006000017945 */ /* 0x000fe80003800000 */
[----:B------:R0:W-:Y:S01]  /*8c40*/  @!P4 STG.E.U8 desc[UR44][R4.64+0x29], R101 ;  /* 0x000029650400c986 */ /* 0x0001e2000c10112c */
[----:B------:R-:W-:Y:S05]  /*8c50*/  @P5 BRA `(.L_x_111) ;  /* 0x00000000000c5947 */ /* 0x000fea0003800000 */
[----:B--2---:R-:W2:Y:S02]  /*8c60*/  LDG.E.U8 R141, desc[UR44][R14.64+0x28] ;  /* 0x0000282c0e8d7981 */ /* 0x004ea4000c1e1100 */
[----:B--2---:R-:W-:-:S05]  /*8c70*/  PRMT R3, R141, 0x8880, RZ ;  /* 0x000088808d037816 */ /* 0x004fca00000000ff */
[----:B------:R-:W-:-:S07]  /*8c80*/  IMAD R3, R3, R140, RZ ;  /* 0x0000008c03037224 */ /* 0x000fce00078e02ff */
.L_x_111:
[----:B------:R-:W-:Y:S05]  /*8c90*/  BSYNC B1 ;  /* 0x0000000000017941 */ /* 0x000fea0003800000 */
.L_x_110:
        /* <DEDUP_REMOVED lines=9> */
.L_x_113:
[----:B------:R-:W-:Y:S05]  /*8d30*/  BSYNC B1 ;  /* 0x0000000000017941 */ /* 0x000fea0003800000 */
.L_x_112:
[----:B------:R-:W-:Y:S01]  /*8d40*/  @!P4 IMAD R103, R103, R138, R3 ;  /* 0x0000008a6767c224 */ /* 0x000fe200078e0203 */
[----:B------:R-:W-:Y:S04]  /*8d50*/  BSSY B1, `(.L_x_114) ;  /* 0x0000006000017945 */ /* 0x000fe80003800000 */
[----:B------:R0:W-:Y:S01]  /*8d60*/  @!P4 STG.E.U8 desc[UR44][R6.64+0x29], R103 ;  /* 0x000029670600c986 */ /* 0x0001e2000c10112c */
[----:B------:R-:W-:Y:S05]  /*8d70*/  @P5 BRA `(.L_x_115) ;  /* 0x00000000000c5947 */ /* 0x000fea0003800000 */
[----:B--2---:R-:W2:Y:S02]  /*8d80*/  LDG.E.U8 R141, desc[UR44][R20.64+0x20] ;  /* 0x0000202c148d7981 */ /* 0x004ea4000c1e1100 */
[----:B--2---:R-:W-:-:S05]  /*8d90*/  PRMT R3, R141, 0x8880, RZ ;  /* 0x000088808d037816 */ /* 0x004fca00000000ff */
[----:B------:R-:W-:-:S07]  /*8da0*/  IMAD R3, R3, R140, RZ ;  /* 0x0000008c03037224 */ /* 0x000fce00078e02ff */
.L_x_115:
[----:B------:R-:W-:Y:S05]  /*8db0*/  BSYNC B1 ;  /* 0x0000000000017941 */ /* 0x000fea0003800000 */
.L_x_114:
        /* <DEDUP_REMOVED lines=9> */
.L_x_117:
[----:B------:R-:W-:Y:S05]  /*8e50*/  BSYNC B1 ;  /* 0x0000000000017941 */ /* 0x000fea0003800000 */
.L_x_116:
[----:B------:R-:W-:Y:S01]  /*8e60*/  @!P4 IMAD R89, R89, R138, R3 ;  /* 0x0000008a5959c224 */ /* 0x000fe200078e0203 */
[----:B------:R-:W-:Y:S04]  /*8e70*/  BSSY B1, `(.L_x_118) ;  /* 0x0000006000017945 */ /* 0x000fe80003800000 */
[----:B------:R0:W-:Y:S01]  /*8e80*/  @!P4 STG.E.U8 desc[UR44][R10.64+0x21], R89 ;  /* 0x000021590a00c986 */ /* 0x0001e2000c10112c */
[----:B------:R-:W-:Y:S05]  /*8e90*/  @P5 BRA `(.L_x_119) ;  /* 0x00000000000c5947 */ /* 0x000fea0003800000 */
[----:B--2---:R-:W2:Y:S02]  /*8ea0*/  LDG.E.U8 R141, desc[UR44][R128.64+0x20] ;  /* 0x0000202c808d7981 */ /* 0x004ea4000c1e1100 */
[----:B--2---:R-:W-:-:S05]  /*8eb0*/  PRMT R3, R141, 0x8880, RZ ;  /* 0x000088808d037816 */ /* 0x004fca00000000ff */
[----:B------:R-:W-:-:S07]  /*8ec0*/  IMAD R3, R3, R140, RZ ;  /* 0x0000008c03037224 */ /* 0x000fce00078e02ff */
.L_x_119:
[----:B------:R-:W-:Y:S05]  /*8ed0*/  BSYNC B1 ;  /* 0x0000000000017941 */ /* 0x000fea0003800000 */
.L_x_118:
        /* <DEDUP_REMOVED lines=9> */
.L_x_121:
[----:B------:R-:W-:Y:S05]  /*8f70*/  BSYNC B1 ;  /* 0x0000000000017941 */ /* 0x000fea0003800000 */
.L_x_120:
[----:B------:R-:W-:Y:S01]  /*8f80*/  @!P4 IMAD R91, R91, R138, R3 ;  /* 0x0000008a5b5bc224 */ /* 0x000fe200078e0203 */
[----:B------:R-:W-:Y:S04]  /*8f90*/  BSSY B1, `(.L_x_122) ;  /* 0x0000006000017945 */ /* 0x000fe80003800000 */
[----:B------:R0:W-:Y:S01]  /*8fa0*/  @!P4 STG.E.U8 desc[UR44][R8.64+0x21], R91 ;  /* 0x0000215b0800c986 */ /* 0x0001e2000c10112c */
[----:B------:R-:W-:Y:S05]  /*8fb0*/  @P5 BRA `(.L_x_123) ;  /* 0x00000000000c5947 */ /* 0x000fea0003800000 */
[----:B--2---:R-:W2:Y:S02]  /*8fc0*/  LDG.E.U8 R141, desc[UR44][R20.64+0x28] ;  /* 0x0000282c148d7981 */ /* 0x004ea4000c1e1100 */
[----:B--2---:R-:W-:-:S05]  /*8fd0*/  PRMT R3, R141, 0x8880, RZ ;  /* 0x000088808d037816 */ /* 0x004fca00000000ff */
[----:B------:R-:W-:-:S07]  /*8fe0*/  IMAD R3, R3, R140, RZ ;  /* 0x0000008c03037224 */ /* 0x000fce00078e02ff */
.L_x_123:
[----:B------:R-:W-:Y:S05]  /*8ff0*/  BSYNC B1 ;  /* 0x0000000000017941 */ /* 0x000fea0003800000 */
.L_x_122:
        /* <DEDUP_REMOVED lines=9> */
.L_x_125:
[----:B------:R-:W-:Y:S05]  /*9090*/  BSYNC B1 ;  /* 0x0000000000017941 */ /* 0x000fea0003800000 */
.L_x_124:
[----:B------:R-:W-:Y:S01]  /*90a0*/  @!P4 IMAD R93, R93, R138, R3 ;  /* 0x0000008a5d5dc224 */ /* 0x000fe200078e0203 */
[----:B------:R-:W-:Y:S04]  /*90b0*/  BSSY B1, `(.L_x_126) ;  /* 0x0000006000017945 */ /* 0x000fe80003800000 */
[----:B------:R0:W-:Y:S01]  /*90c0*/  @!P4 STG.E.U8 desc[UR44][R10.64+0x29], R93 ;  /* 0x0000295d0a00c986 */ /* 0x0001e2000c10112c */
[----:B------:R-:W-:Y:S05]  /*90d0*/  @P5 BRA `(.L_x_127) ;  /* 0x00000000000c5947 */ /* 0x000fea0003800000 */
[----:B--2---:R-:W2:Y:S02]  /*90e0*/  LDG.E.U8 R141, desc[UR44][R128.64+0x28] ;  /* 0x0000282c808d7981 */ /* 0x004ea4000c1e1100 */
[----:B--2---:R-:W-:-:S05]  /*90f0*/  PRMT R3, R141, 0x8880, RZ ;  /* 0x000088808d037816 */ /* 0x004fca00000000ff */
[----:B------:R-:W-:-:S07]  /*9100*/  IMAD R3, R3, R140, RZ ;  /* 0x0000008c03037224 */ /* 0x000fce00078e02ff */
.L_x_127:
[----:B------:R-:W-:Y:S05]  /*9110*/  BSYNC B1 ;  /* 0x0000000000017941 */ /* 0x000fea0003800000 */
.L_x_126:
        /* <DEDUP_REMOVED lines=9> */
.L_x_129:
[----:B------:R-:W-:Y:S05]  /*91b0*/  BSYNC B1 ;  /* 0x0000000000017941 */ /* 0x000fea0003800000 */
.L_x_128:
[----:B------:R-:W-:Y:S01]  /*91c0*/  @!P4 IMAD R95, R95, R138, R3 ;  /* 0x0000008a5f5fc224 */ /* 0x000fe200078e0203 */
[----:B------:R-:W-:Y:S04]  /*91d0*/  BSSY B1, `(.L_x_130) ;  /* 0x0000006000017945 */ /* 0x000fe80003800000 */
[----:B------:R0:W-:Y:S01]  /*91e0*/  @!P4 STG.E.U8 desc[UR44][R8.64+0x29], R95 ;  /* 0x0000295f0800c986 */ /* 0x0001e2000c10112c */
[----:B------:R-:W-:Y:S05]  /*91f0*/  @P5 BRA `(.L_x_131) ;  /* 0x00000000000c5947 */ /* 0x000fea0003800000 */
[----:B--2---:R-:W2:Y:S02]  /*9200*/  LDG.E.U8 R141, desc[UR44][R12.64+0x30] ;  /* 0x0000302c0c8d7981 */ /* 0x004ea4000c1e1100 */
[----:B--2---:R-:W-:-:S05]  /*9210*/  PRMT R3, R141, 0x8880, RZ ;  /* 0x000088808d037816 */ /* 0x004fca00000000ff */
[----:B------:R-:W-:-:S07]  /*9220*/  IMAD R3, R3, R140, RZ ;  /* 0x0000008c03037224 */ /* 0x000fce00078e02ff */
.L_x_131:
[----:B------:R-:W-:Y:S05]  /*9230*/  BSYNC B1 ;  /* 0x0000000000017941 */ /* 0x000fea0003800000 */
.L_x_130:
        /* <DEDUP_REMOVED lines=9> */
.L_x_133:
[----:B------:R-:W-:Y:S05]  /*92d0*/  BSYNC B1 ;  /* 0x0000000000017941 */ /* 0x000fea0003800000 */
.L_x_132:
[----:B------:R-:W-:Y:S01]  /*92e0*/  @!P4 IMAD R81, R81, R138, R3 ;  /* 0x0000008a5151c224 */ /* 0x000fe200078e0203 */
[----:B------:R-:W-:Y:S04]  /*92f0*/  BSSY B1, `(.L_x_134) ;  /* 0x0000006000017945 */ /* 0x000fe80003800000 */
[----:B------:R0:W-:Y:S01]  /*9300*/  @!P4 STG.E.U8 desc[UR44][R4.64+0x31], R81 ;  /* 0x000031510400c986 */ /* 0x0001e2000c10112c */
[----:B------:R-:W-:Y:S05]  /*9310*/  @P5 BRA `(.L_x_135) ;  /* 0x00000000000c5947 */ /* 0x000fea0003800000 */
[----:B--2---:R-:W2:Y:S02]  /*9320*/  LDG.E.U8 R141, desc[UR44][R14.64+0x30] ;  /* 0x0000302c0e8d7981 */ /* 0x004ea4000c1e1100 */
[----:B--2---:R-:W-:-:S05]  /*9330*/  PRMT R3, R141, 0x8880, RZ ;  /* 0x000088808d037816 */ /* 0x004fca00000000ff */
[----:B------:R-:W-:-:S07]  /*9340*/  IMAD R3, R3, R140, RZ ;  /* 0x0000008c03037224 */ /* 0x000fce00078e02ff */
.L_x_135:
[----:B------:R-:W-:Y:S05]  /*9350*/  BSYNC B1 ;  /* 0x0000000000017941 */ /* 0x000fea0003800000 */
.L_x_134:
        /* <DEDUP_REMOVED lines=9> */
.L_x_137:
[----:B------:R-:W-:Y:S05]  /*93f0*/  BSYNC B1 ;  /* 0x0000000000017941 */ /* 0x000fea0003800000 */
.L_x_136:
[----:B------:R-:W-:Y:S01]  /*9400*/  @!P4 IMAD R83, R83, R138, R3 ;  /* 0x0000008a5353c224 */ /* 0x000fe200078e0203 */
[----:B------:R-:W-:Y:S04]  /*9410*/  BSSY B1, `(.L_x_138) ;  /* 0x0000006000017945 */ /* 0x000fe80003800000 */
[----:B------:R0:W-:Y:S01]  /*9420*/  @!P4 STG.E.U8 desc[UR44][R6.64+0x31], R83 ;  /* 0x000031530600c986 */ /* 0x0001e2000c10112c */
[----:B------:R-:W-:Y:S05]  /*9430*/  @P5 BRA `(.L_x_139) ;  /* 0x00000000000c5947 */ /* 0x000fea0003800000 */
[----:B--2---:R-:W2:Y:S02]  /*9440*/  LDG.E.U8 R141, desc[UR44][R12.64+0x38] ;  /* 0x0000382c0c8d7981 */ /* 0x004ea4000c1e1100 */
[----:B--2---:R-:W-:-:S05]  /*9450*/  PRMT R3, R141, 0x8880, RZ ;  /* 0x000088808d037816 */ /* 0x004fca00000000ff */
[----:B------:R-:W-:-:S07]  /*9460*/  IMAD R3, R3, R140, RZ ;  /* 0x0000008c03037224 */ /* 0x000fce00078e02ff */
.L_x_139:
[----:B------:R-:W-:Y:S05]  /*9470*/  BSYNC B1 ;  /* 0x0000000000017941 */ /* 0x000fea0003800000 */
.L_x_138:
        /* <DEDUP_REMOVED lines=9> */
.L_x_141:
[----:B------:R-:W-:Y:S05]  /*9510*/  BSYNC B1 ;  /* 0x0000000000017941 */ /* 0x000fea0003800000 */
.L_x_140:
[----:B------:R-:W-:Y:S01]  /*9520*/  @!P4 IMAD R85, R85, R138, R3 ;  /* 0x0000008a5555c224 */ /* 0x000fe200078e0203 */
[----:B------:R-:W-:Y:S04]  /*9530*/  BSSY B1, `(.L_x_142) ;  /* 0x0000006000017945 */ /* 0x000fe80003800000 */
[----:B------:R0:W-:Y:S01]  /*9540*/  @!P4 STG.E.U8 desc[UR44][R4.64+0x39], R85 ;  /* 0x000039550400c986 */ /* 0x0001e2000c10112c */
[----:B------:R-:W-:Y:S05]  /*9550*/  @P5 BRA `(.L_x_143) ;  /* 0x00000000000c5947 */ /* 0x000fea0003800000 */
[----:B--2---:R-:W2:Y:S02]  /*9560*/  LDG.E.U8 R141, desc[UR44][R14.64+0x38] ;  /* 0x0000382c0e8d7981 */ /* 0x004ea4000c1e1100 */
[----:B--2---:R-:W-:-:S05]  /*9570*/  PRMT R3, R141, 0x8880, RZ ;  /* 0x000088808d037816 */ /* 0x004fca00000000ff */
[----:B------:R-:W-:-:S07]  /*9580*/  IMAD R3, R3, R140, RZ ;  /* 0x0000008c03037224 */ /* 0x000fce00078e02ff */
.L_x_143:
[----:B------:R-:W-:Y:S05]  /*9590*/  BSYNC B1 ;  /* 0x0000000000017941 */ /* 0x000fea0003800000 */
.L_x_142:
        /* <DEDUP_REMOVED lines=9> */
.L_x_145:
[----:B------:R-:W-:Y:S05]  /*9630*/  BSYNC B1 ;  /* 0x0000000000017941 */ /* 0x000fea0003800000 */
.L_x_144:
[----:B------:R-:W-:Y:S01]  /*9640*/  @!P4 IMAD R87, R87, R138, R3 ;  /* 0x0000008a5757c224 */ /* 0x000fe200078e0203 */
[----:B------:R-:W-:Y:S04]  /*9650*/  BSSY B1, `(.L_x_146) ;  /* 0x0000006000017945 */ /* 0x000fe80003800000 */
[----:B------:R0:W-:Y:S01]  /*9660*/  @!P4 STG.E.U8 desc[UR44][R6.64+0x39], R87 ;  /* 0x000039570600c986 */ /* 0x0001e2000c10112c */
[----:B------:R-:W-:Y:S05]  /*9670*/  @P5 BRA `(.L_x_147) ;  /* 0x00000000000c5947 */ /* 0x000fea0003800000 */
[----:B--2---:R-:W2:Y:S02]  /*9680*/  LDG.E.U8 R141, desc[UR44][R20.64+0x30] ;  /* 0x0000302c148d7981 */ /* 0x004ea4000c1e1100 */
[----:B--2---:R-:W-:-:S05]  /*9690*/  PRMT R3, R141, 0x8880, RZ ;  /* 0x000088808d037816 */ /* 0x004fca00000000ff */
[----:B------:R-:W-:-:S07]  /*96a0*/  IMAD R3, R3, R140, RZ ;  /* 0x0000008c03037224 */ /* 0x000fce00078e02ff */
.L_x_147:
[----:B------:R-:W-:Y:S05]  /*96b0*/  BSYNC B1 ;  /* 0x0000000000017941 */ /* 0x000fea0003800000 */
.L_x_146:
        /* <DEDUP_REMOVED lines=9> */
.L_x_149:
[----:B------:R-:W-:Y:S05]  /*9750*/  BSYNC B1 ;  /* 0x0000000000017941 */ /* 0x000fea0003800000 */
.L_x_148:
[----:B------:R-:W-:Y:S01]  /*9760*/  @!P4 IMAD R73, R73, R138, R3 ;  /* 0x0000008a4949c224 */ /* 0x000fe200078e0203 */
[----:B------:R-:W-:Y:S04]  /*9770*/  BSSY B1, `(.L_x_150) ;  /* 0x0000006000017945 */ /* 0x000fe80003800000 */
[----:B------:R0:W-:Y:S01]  /*9780*/  @!P4 STG.E.U8 desc[UR44][R10.64+0x31], R73 ;  /* 0x000031490a00c986 */ /* 0x0001e2000c10112c */
[----:B------:R-:W-:Y:S05]  /*9790*/  @P5 BRA `(.L_x_151) ;  /* 0x00000000000c5947 */ /* 0x000fea0003800000 */
[----:B--2---:R-:W2:Y:S02]  /*97a0*/  LDG.E.U8 R141, desc[UR44][R128.64+0x30] ;  /* 0x0000302c808d7981 */ /* 0x004ea4000c1e1100 */
[----:B--2---:R-:W-:-:S05]  /*97b0*/  PRMT R3, R141, 0x8880, RZ ;  /* 0x000088808d037816 */ /* 0x004fca00000000ff */
[----:B------:R-:W-:-:S07]  /*97c0*/  IMAD R3, R3, R140, RZ ;  /* 0x0000008c03037224 */ /* 0x000fce00078e02ff */
.L_x_151:
[----:B------:R-:W-:Y:S05]  /*97d0*/  BSYNC B1 ;  /* 0x0000000000017941 */ /* 0x000fea0003800000 */
.L_x_150:
        /* <DEDUP_REMOVED lines=9> */
.L_x_153:
[----:B------:R-:W-:Y:S05]  /*9870*/  BSYNC B1 ;  /* 0x0000000000017941 */ /* 0x000fea0003800000 */
.L_x_152:
[----:B------:R-:W-:Y:S01]  /*9880*/  @!P4 IMAD R75, R75, R138, R3 ;  /* 0x0000008a4b4bc224 */ /* 0x000fe200078e0203 */
[----:B------:R-:W-:Y:S04]  /*9890*/  BSSY B1, `(.L_x_154) ;  /* 0x0000006000017945 */ /* 0x000fe80003800000 */
[----:B------:R0:W-:Y:S01]  /*98a0*/  @!P4 STG.E.U8 desc[UR44][R8.64+0x31], R75 ;  /* 0x0000314b0800c986 */ /* 0x0001e2000c10112c */
[----:B------:R-:W-:Y:S05]  /*98b0*/  @P5 BRA `(.L_x_155) ;  /* 0x00000000000c5947 */ /* 0x000fea0003800000 */
[----:B--2---:R-:W2:Y:S02]  /*98c0*/  LDG.E.U8 R141, desc[UR44][R20.64+0x38] ;  /* 0x0000382c148d7981 */ /* 0x004ea4000c1e1100 */
[----:B--2---:R-:W-:-:S05]  /*98d0*/  PRMT R3, R141, 0x8880, RZ ;  /* 0x000088808d037816 */ /* 0x004fca00000000ff */
[----:B------:R-:W-:-:S07]  /*98e0*/  IMAD R3, R3, R140, RZ ;  /* 0x0000008c03037224 */ /* 0x000fce00078e02ff */
.L_x_155:
[----:B------:R-:W-:Y:S05]  /*98f0*/  BSYNC B1 ;  /* 0x0000000000017941 */ /* 0x000fea0003800000 */
.L_x_154:
        /* <DEDUP_REMOVED lines=9> */
.L_x_157:
[----:B------:R-:W-:Y:S05]  /*9990*/  BSYNC B1 ;  /* 0x0000000000017941 */ /* 0x000fea0003800000 */
.L_x_156:
[----:B------:R-:W-:Y:S01]  /*99a0*/  @!P4 IMAD R77, R77, R138, R3 ;  /* 0x0000008a4d4dc224 */ /* 0x000fe200078e0203 */
[----:B------:R-:W-:Y:S04]  /*99b0*/  BSSY B1, `(.L_x_158) ;  /* 0x0000006000017945 */ /* 0x000fe80003800000 */
[----:B------:R0:W-:Y:S01]  /*99c0*/  @!P4 STG.E.U8 desc[UR44][R10.64+0x39], R77 ;  /* 0x0000394d0a00c986 */ /* 0x0001e2000c10112c */
[----:B------:R-:W-:Y:S05]  /*99d0*/  @P5 BRA `(.L_x_159) ;  /* 0x00000000000c5947 */ /* 0x000fea0003800000 */
[----:B--2---:R-:W2:Y:S02]  /*99e0*/  LDG.E.U8 R141, desc[UR44][R128.64+0x38] ;  /* 0x0000382c808d7981 */ /* 0x004ea4000c1e1100 */
[----:B--2---:R-:W-:-:S05]  /*99f0*/  PRMT R3, R141, 0x8880, RZ ;  /* 0x000088808d037816 */ /* 0x004fca00000000ff */
[----:B------:R-:W-:-:S07]  /*9a00*/  IMAD R3, R3, R140, RZ ;  /* 0x0000008c03037224 */ /* 0x000fce00078e02ff */
.L_x_159:
[----:B------:R-:W-:Y:S05]  /*9a10*/  BSYNC B1 ;  /* 0x0000000000017941 */ /* 0x000fea0003800000 */
.L_x_158:
        /* <DEDUP_REMOVED lines=9> */
.L_x_161:
[----:B------:R-:W-:Y:S05]  /*9ab0*/  BSYNC B1 ;  /* 0x0000000000017941 */ /* 0x000fea0003800000 */
.L_x_160:
[----:B------:R-:W-:Y:S01]  /*9ac0*/  @!P4 IMAD R79, R79, R138, R3 ;  /* 0x0000008a4f4fc224 */ /* 0x000fe200078e0203 */
[----:B------:R-:W-:Y:S04]  /*9ad0*/  BSSY B1, `(.L_x_162) ;  /* 0x0000006000017945 */ /* 0x000fe80003800000 */
[----:B------:R0:W-:Y:S01]  /*9ae0*/  @!P4 STG.E.U8 desc[UR44][R8.64+0x39], R79 ;  /* 0x0000394f0800c986 */ /* 0x0001e2000c10112c */
[----:B------:R-:W-:Y:S05]  /*9af0*/  @P5 BRA `(.L_x_163) ;  /* 0x00000000000c5947 */ /* 0x000fea0003800000 */
[----:B--2---:R-:W2:Y:S02]  /*9b00*/  LDG.E.U8 R141, desc[UR44][R12.64+0x40] ;  /* 0x0000402c0c8d7981 */ /* 0x004ea4000c1e1100 */
[----:B--2---:R-:W-:-:S05]  /*9b10*/  PRMT R3, R141, 0x8880, RZ ;  /* 0x000088808d037816 */ /* 0x004fca00000000ff */
[----:B------:R-:W-:-:S07]  /*9b20*/  IMAD R3, R3, R140, RZ ;  /* 0x0000008c03037224 */ /* 0x000fce00078e02ff */
.L_x_163:
[----:B------:R-:W-:Y:S05]  /*9b30*/  BSYNC B1 ;  /* 0x0000000000017941 */ /* 0x000fea0003800000 */
.L_x_162:
        /* <DEDUP_REMOVED lines=9> */
.L_x_165:
[----:B------:R-:W-:Y:S05]  /*9bd0*/  BSYNC B1 ;  /* 0x0000000000017941 */ /* 0x000fea0003800000 */
.L_x_164:
[----:B------:R-:W-:Y:S01]  /*9be0*/  @!P4 IMAD R65, R65, R138, R3 ;  /* 0x0000008a4141c224 */ /* 0x000fe200078e0203 */
[----:B------:R-:W-:Y:S04]  /*9bf0*/  BSSY B1, `(.L_x_166) ;  /* 0x0000006000017945 */ /* 0x000fe80003800000 */
[----:B------:R0:W-:Y:S01]  /*9c00*/  @!P4 STG.E.U8 desc[UR44][R4.64+0x41], R65 ;  /* 0x000041410400c986 */ /* 0x0001e2000c10112c */
[----:B------:R-:W-:Y:S05]  /*9c10*/  @P5 BRA `(.L_x_167) ;  /* 0x00000000000c5947 */ /* 0x000fea0003800000 */
[----:B--2---:R-:W2:Y:S02]  /*9c20*/  LDG.E.U8 R141, desc[UR44][R14.64+0x40] ;  /* 0x0000402c0e8d7981 */ /* 0x004ea4000c1e1100 */
[----:B--2---:R-:W-:-:S05]  /*9c30*/  PRMT R3, R141, 0x8880, RZ ;  /* 0x000088808d037816 */ /* 0x004fca00000000ff */
[----:B------:R-:W-:-:S07]  /*9c40*/  IMAD R3, R3, R140, RZ ;  /* 0x0000008c03037224 */ /* 0x000fce00078e02ff */
.L_x_167:
[----:B------:R-:W-:Y:S05]  /*9c50*/  BSYNC B1 ;  /* 0x0000000000017941 */ /* 0x000fea0003800000 */
.L_x_166:
        /* <DEDUP_REMOVED lines=9> */
.L_x_169:
[----:B------:R-:W-:Y:S05]  /*9cf0*/  BSYNC B1 ;  /* 0x0000000000017941 */ /* 0x000fea0003800000 */
.L_x_168:
[----:B------:R-:W-:Y:S01]  /*9d00*/  @!P4 IMAD R67, R67, R138, R3 ;  /* 0x0000008a4343c224 */ /* 0x000fe200078e0203 */
[----:B------:R-:W-:Y:S04]  /*9d10*/  BSSY B1, `(.L_x_170) ;  /* 0x0000006000017945 */ /* 0x000fe80003800000 */
[----:B------:R0:W-:Y:S01]  /*9d20*/  @!P4 STG.E.U8 desc[UR44][R6.64+0x41], R67 ;  /* 0x000041430600c986 */ /* 0x0001e2000c10112c */
[----:B------:R-:W-:Y:S05]  /*9d30*/  @P5 BRA `(.L_x_171) ;  /* 0x00000000000c5947 */ /* 0x000fea0003800000 */
[----:B--2---:R-:W2:Y:S02]  /*9d40*/  LDG.E.U8 R141, desc[UR44][R12.64+0x48] ;  /* 0x0000482c0c8d7981 */ /* 0x004ea4000c1e1100 */
[----:B--2---:R-:W-:-:S05]  /*9d50*/  PRMT R3, R141, 0x8880, RZ ;  /* 0x000088808d037816 */ /* 0x004fca00000000ff */
[----:B------:R-:W-:-:S07]  /*9d60*/  IMAD R3, R3, R140, RZ ;  /* 0x0000008c03037224 */ /* 0x000fce00078e02ff */
.L_x_171:
[----:B------:R-:W-:Y:S05]  /*9d70*/  BSYNC B1 ;  /* 0x0000000000017941 */ /* 0x000fea0003800000 */
.L_x_170:
        /* <DEDUP_REMOVED lines=9> */
.L_x_173:
[----:B------:R-:W-:Y:S05]  /*9e10*/  BSYNC B1 ;  /* 0x0000000000017941 */ /* 0x000fea0003800000 */
.L_x_172:
[----:B------:R-:W-:Y:S01]  /*9e20*/  @!P4 IMAD R69, R69, R138, R3 ;  /* 0x0000008a4545c224 */ /* 0x000fe200078e0203 */
[----:B------:R-:W-:Y:S04]  /*9e30*/  BSSY B1, `(.L_x_174) ;  /* 0x0000006000017945 */ /* 0x000fe80003800000 */
[----:B------:R0:W-:Y:S01]  /*9e40*/  @!P4 STG.E.U8 desc[UR44][R4.64+0x49], R69 ;  /* 0x000049450400c986 */ /* 0x0001e2000c10112c */
[----:B------:R-:W-:Y:S05]  /*9e50*/  @P5 BRA `(.L_x_175) ;  /* 0x00000000000c5947 */ /* 0x000fea0003800000 */
[----:B--2---:R-:W2:Y:S02]  /*9e60*/  LDG.E.U8 R141, desc[UR44][R14.64+0x48] ;  /* 0x0000482c0e8d7981 */ /* 0x004ea4000c1e1100 */
[----:B--2---:R-:W-:-:S05]  /*9e70*/  PRMT R3, R141, 0x8880, RZ ;  /* 0x000088808d037816 */ /* 0x004fca00000000ff */
[----:B------:R-:W-:-:S07]  /*9e80*/  IMAD R3, R3, R140, RZ ;  /* 0x0000008c03037224 */ /* 0x000fce00078e02ff */
.L_x_175:
[----:B------:R-:W-:Y:S05]  /*9e90*/  BSYNC B1 ;  /* 0x0000000000017941 */ /* 0x000fea0003800000 */
.L_x_174:
        /* <DEDUP_REMOVED lines=9> */
.L_x_177:
[----:B------:R-:W-:Y:S05]  /*9f30*/  BSYNC B1 ;  /* 0x0000000000017941 */ /* 0x000fea0003800000 */
.L_x_176:
[----:B------:R-:W-:Y:S01]  /*9f40*/  @!P4 IMAD R71, R71, R138, R3 ;  /* 0x0000008a4747c224 */ /* 0x000fe200078e0203 */
[----:B------:R-:W-:Y:S04]  /*9f50*/  BSSY B1, `(.L_x_178) ;  /* 0x0000006000017945 */ /* 0x000fe80003800000 */
[----:B------:R0:W-:Y:S01]  /*9f60*/  @!P4 STG.E.U8 desc[UR44][R6.64+0x49], R71 ;  /* 0x000049470600c986 */ /* 0x0001e2000c10112c */
[----:B------:R-:W-:Y:S05]  /*9f70*/  @P5 BRA `(.L_x_179) ;  /* 0x00000000000c5947 */ /* 0x000fea0003800000 */
[----:B--2---:R-:W2:Y:S02]  /*9f80*/  LDG.E.U8 R141, desc[UR44][R20.64+0x40] ;  /* 0x0000402c148d7981 */ /* 0x004ea4000c1e1100 */
[----:B--2---:R-:W-:-:S05]  /*9f90*/  PRMT R3, R141, 0x8880, RZ ;  /* 0x000088808d037816 */ /* 0x004fca00000000ff */
[----:B------:R-:W-:-:S07]  /*9fa0*/  IMAD R3, R3, R140, RZ ;  /* 0x0000008c03037224 */ /* 0x000fce00078e02ff */
.L_x_179:
[----:B------:R-:W-:Y:S05]  /*9fb0*/  BSYNC B1 ;  /* 0x0000000000017941 */ /* 0x000fea0003800000 */
.L_x_178:
        /* <DEDUP_REMOVED lines=9> */
.L_x_181:
[----:B------:R-:W-:Y:S05]  /*a050*/  BSYNC B1 ;  /* 0x0000000000017941 */ /* 0x000fea0003800000 */
.L_x_180:
[----:B------:R-:W-:Y:S01]  /*a060*/  @!P4 IMAD R57, R57, R138, R3 ;  /* 0x0000008a3939c224 */ /* 0x000fe200078e0203 */
[----:B------:R-:W-:Y:S04]  /*a070*/  BSSY B1, `(.L_x_182) ;  /* 0x0000006000017945 */ /* 0x000fe80003800000 */
[----:B------:R0:W-:Y:S01]  /*a080*/  @!P4 STG.E.U8 desc[UR44][R10.64+0x41], R57 ;  /* 0x000041390a00c986 */ /* 0x0001e2000c10112c */
[----:B------:R-:W-:Y:S05]  /*a090*/  @P5 BRA `(.L_x_183) ;  /* 0x00000000000c5947 */ /* 0x000fea0003800000 */
[----:B--2---:R-:W2:Y:S02]  /*a0a0*/  LDG.E.U8 R141, desc[UR44][R128.64+0x40] ;  /* 0x0000402c808d7981 */ /* 0x004ea4000c1e1100 */
[----:B--2---:R-:W-:-:S05]  /*a0b0*/  PRMT R3, R141, 0x8880, RZ ;  /* 0x000088808d037816 */ /* 0x004fca00000000ff */
[----:B------:R-:W-:-:S07]  /*a0c0*/  IMAD R3, R3, R140, RZ ;  /* 0x0000008c03037224 */ /* 0x000fce00078e02ff */
.L_x_183:
[----:B------:R-:W-:Y:S05]  /*a0d0*/  BSYNC B1 ;  /* 0x0000000000017941 */ /* 0x000fea0003800000 */
.L_x_182:
        /* <DEDUP_REMOVED lines=9> */
.L_x_185:
[----:B------:R-:W-:Y:S05]  /*a170*/  BSYNC B1 ;  /* 0x0000000000017941 */ /* 0x000fea0003800000 */
.L_x_184:
[----:B------:R-:W-:Y:S01]  /*a180*/  @!P4 IMAD R59, R59, R138, R3 ;  /* 0x0000008a3b3bc224 */ /* 0x000fe200078e0203 */
[----:B------:R-:W-:Y:S04]  /*a190*/  BSSY B1, `(.L_x_186) ;  /* 0x0000006000017945 */ /* 0x000fe80003800000 */
[----:B------:R0:W-:Y:S01]  /*a1a0*/  @!P4 STG.E.U8 desc[UR44][R8.64+0x41], R59 ;  /* 0x0000413b0800c986 */ /* 0x0001e2000c10112c */
[----:B------:R-:W-:Y:S05]  /*a1b0*/  @P5 BRA `(.L_x_187) ;  /* 0x00000000000c5947 */ /* 0x000fea0003800000 */
[----:B--2---:R-:W2:Y:S02]  /*a1c0*/  LDG.E.U8 R141, desc[UR44][R20.64+0x48] ;  /* 0x0000482c148d7981 */ /* 0x004ea4000c1e1100 */
[----:B--2---:R-:W-:-:S05]  /*a1d0*/  PRMT R3, R141, 0x8880, RZ ;  /* 0x000088808d037816 */ /* 0x004fca00000000ff */
[----:B------:R-:W-:-:S07]  /*a1e0*/  IMAD R3, R3, R140, RZ ;  /* 0x0000008c03037224 */ /* 0x000fce00078e02ff */
.L_x_187:
[----:B------:R-:W-:Y:S05]  /*a1f0*/  BSYNC B1 ;  /* 0x0000000000017941 */ /* 0x000fea0003800000 */
.L_x_186:
        /* <DEDUP_REMOVED lines=9> */
.L_x_189:
[----:B------:R-:W-:Y:S05]  /*a290*/  BSYNC B1 ;  /* 0x0000000000017941 */ /* 0x000fea0003800000 */
.L_x_188:
[----:B------:R-:W-:Y:S01]  /*a2a0*/  @!P4 IMAD R61, R61, R138, R3 ;  /* 0x0000008a3d3dc224 */ /* 0x000fe200078e0203 */
[----:B------:R-:W-:Y:S04]  /*a2b0*/  BSSY B1, `(.L_x_190) ;  /* 0x0000006000017945 */ /* 0x000fe80003800000 */
[----:B------:R0:W-:Y:S01]  /*a2c0*/  @!P4 STG.E.U8 desc[UR44][R10.64+0x49], R61 ;  /* 0x0000493d0a00c986 */ /* 0x0001e2000c10112c */
[----:B------:R-:W-:Y:S05]  /*a2d0*/  @P5 BRA `(.L_x_191) ;  /* 0x00000000000c5947 */ /* 0x000fea0003800000 */
[----:B--2---:R-:W2:Y:S02]  /*a2e0*/  LDG.E.U8 R141, desc[UR44][R128.64+0x48] ;  /* 0x0000482c808d7981 */ /* 0x004ea4000c1e1100 */
[----:B--2---:R-:W-:-:S05]  /*a2f0*/  PRMT R3, R141, 0x8880, RZ ;  /* 0x000088808d037816 */ /* 0x004fca00000000ff */
[----:B------:R-:W-:-:S07]  /*a300*/  IMAD R3, R3, R140, RZ ;  /* 0x0000008c03037224 */ /* 0x000fce00078e02ff */
.L_x_191:
[----:B------:R-:W-:Y:S05]  /*a310*/  BSYNC B1 ;  /* 0x0000000000017941 */ /* 0x000fea0003800000 */
.L_x_190:
        /* <DEDUP_REMOVED lines=9> */
.L_x_193:
[----:B------:R-:W-:Y:S05]  /*a3b0*/  BSYNC B1 ;  /* 0x0000000000017941 */ /* 0x000fea0003800000 */
.L_x_192:
[----:B------:R-:W-:Y:S01]  /*a3c0*/  @!P4 IMAD R63, R63, R138, R3 ;  /* 0x0000008a3f3fc224 */ /* 0x000fe200078e0203 */
[----:B------:R-:W-:Y:S04]  /*a3d0*/  BSSY B1, `(.L_x_194) ;  /* 0x0000006000017945 */ /* 0x000fe80003800000 */
[----:B------:R0:W-:Y:S01]  /*a3e0*/  @!P4 STG.E.U8 desc[UR44][R8.64+0x49], R63 ;  /* 0x0000493f0800c986 */ /* 0x0001e2000c10112c */
[----:B------:R-:W-:Y:S05]  /*a3f0*/  @P5 BRA `(.L_x_195) ;  /* 0x00000000000c5947 */ /* 0x000fea0003800000 */
[----:B--2---:R-:W2:Y:S02]  /*a400*/  LDG.E.U8 R141, desc[UR44][R12.64+0x50] ;  /* 0x0000502c0c8d7981 */ /* 0x004ea4000c1e1100 */
[----:B--2---:R-:W-:-:S05]  /*a410*/  PRMT R3, R141, 0x8880, RZ ;  /* 0x000088808d037816 */ /* 0x004fca00000000ff */
[----:B------:R-:W-:-:S07]  /*a420*/  IMAD R3, R3, R140, RZ ;  /* 0x0000008c03037224 */ /* 0x000fce00078e02ff */
.L_x_195:
[----:B------:R-:W-:Y:S05]  /*a430*/  BSYNC B1 ;  /* 0x0000000000017941 */ /* 0x000fea0003800000 */
.L_x_194:
        /* <DEDUP_REMOVED lines=9> */
.L_x_197:
[----:B------:R-:W-:Y:S05]  /*a4d0*/  BSYNC B1 ;  /* 0x0000000000017941 */ /* 0x000fea0003800000 */
.L_x_196:
[----:B------:R-:W-:Y:S01]  /*a4e0*/  @!P4 IMAD R49, R49, R138, R3 ;  /* 0x0000008a3131c224 */ /* 0x000fe200078e0203 */
[----:B------:R-:W-:Y:S04]  /*a4f0*/  BSSY B1, `(.L_x_198) ;  /* 0x0000006000017945 */ /* 0x000fe80003800000 */
[----:B------:R0:W-:Y:S01]  /*a500*/  @!P4 STG.E.U8 desc[UR44][R4.64+0x51], R49 ;  /* 0x000051310400c986 */ /* 0x0001e2000c10112c */
[----:B------:R-:W-:Y:S05]  /*a510*/  @P5 BRA `(.L_x_199) ;  /* 0x00000000000c5947 */ /* 0x000fea0003800000 */
[----:B--2---:R-:W2:Y:S02]  /*a520*/  LDG.E.U8 R141, desc[UR44][R14.64+0x50] ;  /* 0x0000502c0e8d7981 */ /* 0x004ea4000c1e1100 */
[----:B--2---:R-:W-:-:S05]  /*a530*/  PRMT R3, R141, 0x8880, RZ ;  /* 0x000088808d037816 */ /* 0x004fca00000000ff */
[----:B------:R-:W-:-:S07]  /*a540*/  IMAD R3, R3, R140, RZ ;  /* 0x0000008c03037224 */ /* 0x000fce00078e02ff */
.L_x_199:
[----:B------:R-:W-:Y:S05]  /*a550*/  BSYNC B1 ;  /* 0x0000000000017941 */ /* 0x000fea0003800000 */
.L_x_198:
        /* <DEDUP_REMOVED lines=9> */
.L_x_201:
[----:B------:R-:W-:Y:S05]  /*a5f0*/  BSYNC B1 ;  /* 0x0000000000017941 */ /* 0x000fea0003800000 */
.L_x_200:
[----:B------:R-:W-:Y:S01]  /*a600*/  @!P4 IMAD R51, R51, R138, R3 ;  /* 0x0000008a3333c224 */ /* 0x000fe200078e0203 */
[----:B------:R-:W-:Y:S04]  /*a610*/  BSSY B1, `(.L_x_202) ;  /* 0x0000006000017945 */ /* 0x000fe80003800000 */
[----:B------:R0:W-:Y:S01]  /*a620*/  @!P4 STG.E.U8 desc[UR44][R6.64+0x51], R51 ;  /* 0x000051330600c986 */ /* 0x0001e2000c10112c */
[----:B------:R-:W-:Y:S05]  /*a630*/  @P5 BRA `(.L_x_203) ;  /* 0x00000000000c5947 */ /* 0x000fea0003800000 */
[----:B--2---:R-:W2:Y:S02]  /*a640*/  LDG.E.U8 R141, desc[UR44][R12.64+0x58] ;  /* 0x0000582c0c8d7981 */ /* 0x004ea4000c1e1100 */
[----:B--2---:R-:W-:-:S05]  /*a650*/  PRMT R3, R141, 0x8880, RZ ;  /* 0x000088808d037816 */ /* 0x004fca00000000ff */
[----:B------:R-:W-:-:S07]  /*a660*/  IMAD R3, R3, R140, RZ ;  /* 0x0000008c03037224 */ /* 0x000fce00078e02ff */
.L_x_203:
[----:B------:R-:W-:Y:S05]  /*a670*/  BSYNC B1 ;  /* 0x0000000000017941 */ /* 0x000fea0003800000 */
.L_x_202:
        /* <DEDUP_REMOVED lines=9> */
.L_x_205:
[----:B------:R-:W-:Y:S05]  /*a710*/  BSYNC B1 ;  /* 0x0000000000017941 */ /* 0x000fea0003800000 */
.L_x_204:
[----:B------:R-:W-:Y:S01]  /*a720*/  @!P4 IMAD R53, R53, R138, R3 ;  /* 0x0000008a3535c224 */ /* 0x000fe200078e0203 */
[----:B------:R-:W-:Y:S04]  /*a730*/  BSSY B1, `(.L_x_206) ;  /* 0x0000006000017945 */ /* 0x000fe80003800000 */
[----:B------:R0:W-:Y:S01]  /*a740*/  @!P4 STG.E.U8 desc[UR44][R4.64+0x59], R53 ;  /* 0x000059350400c986 */ /* 0x0001e2000c10112c */
[----:B------:R-:W-:Y:S05]  /*a750*/  @P5 BRA `(.L_x_207) ;  /* 0x00000000000c5947 */ /* 0x000fea0003800000 */
[----:B--2---:R-:W2:Y:S02]  /*a760*/  LDG.E.U8 R141, desc[UR44][R14.64+0x58] ;  /* 0x0000582c0e8d7981 */ /* 0x004ea4000c1e1100 */
[----:B--2---:R-:W-:-:S05]  /*a770*/  PRMT R3, R141, 0x8880, RZ ;  /* 0x000088808d037816 */ /* 0x004fca00000000ff */
[----:B------:R-:W-:-:S07]  /*a780*/  IMAD R3, R3, R140, RZ ;  /* 0x0000008c03037224 */ /* 0x000fce00078e02ff */
.L_x_207:
[----:B------:R-:W-:Y:S05]  /*a790*/  BSYNC B1 ;  /* 0x0000000000017941 */ /* 0x000fea0003800000 */
.L_x_206:
        /* <DEDUP_REMOVED lines=9> */
.L_x_209:
[----:B------:R-:W-:Y:S05]  /*a830*/  BSYNC B1 ;  /* 0x0000000000017941 */ /* 0x000fea0003800000 */
.L_x_208:
[----:B------:R-:W-:Y:S01]  /*a840*/  @!P4 IMAD R55, R55, R138, R3 ;  /* 0x0000008a3737c224 */ /* 0x000fe200078e0203 */
[----:B------:R-:W-:Y:S04]  /*a850*/  BSSY B1, `(.L_x_210) ;  /* 0x0000006000017945 */ /* 0x000fe80003800000 */
[----:B------:R0:W-:Y:S01]  /*a860*/  @!P4 STG.E.U8 desc[UR44][R6.64+0x59], R55 ;  /* 0x000059370600c986 */ /* 0x0001e2000c10112c */
[----:B------:R-:W-:Y:S05]  /*a870*/  @P5 BRA `(.L_x_211) ;  /* 0x00000000000c5947 */ /* 0x000fea0003800000 */
[----:B--2---:R-:W2:Y:S02]  /*a880*/  LDG.E.U8 R141, desc[UR44][R20.64+0x50] ;  /* 0x0000502c148d7981 */ /* 0x004ea4000c1e1100 */
[----:B--2---:R-:W-:-:S05]  /*a890*/  PRMT R3, R141, 0x8880, RZ ;  /* 0x000088808d037816 */ /* 0x004fca00000000ff */
[----:B------:R-:W-:-:S07]  /*a8a0*/  IMAD R3, R3, R140, RZ ;  /* 0x0000008c03037224 */ /* 0x000fce00078e02ff */
.L_x_211:
[----:B------:R-:W-:Y:S05]  /*a8b0*/  BSYNC B1 ;  /* 0x0000000000017941 */ /* 0x000fea0003800000 */
.L_x_210:
        /* <DEDUP_REMOVED lines=9> */
.L_x_213:
[----:B------:R-:W-:Y:S05]  /*a950*/  BSYNC B1 ;  /* 0x0000000000017941 */ /* 0x000fea0003800000 */
.L_x_212:
[----:B------:R-:W-:Y:S01]  /*a960*/  @!P4 IMAD R41, R41, R138, R3 ;  /* 0x0000008a2929c224 */ /* 0x000fe200078e0203 */
[----:B------:R-:W-:Y:S04]  /*a970*/  BSSY B1, `(.L_x_214) ;  /* 0x0000006000017945 */ /* 0x000fe80003800000 */
[----:B------:R0:W-:Y:S01]  /*a980*/  @!P4 STG.E.U8 desc[UR44][R10.64+0x51], R41 ;  /* 0x000051290a00c986 */ /* 0x0001e2000c10112c */
[----:B------:R-:W-:Y:S05]  /*a990*/  @P5 BRA `(.L_x_215) ;  /* 0x00000000000c5947 */ /* 0x000fea0003800000 */
[----:B--2---:R-:W2:Y:S02]  /*a9a0*/  LDG.E.U8 R141, desc[UR44][R128.64+0x50] ;  /* 0x0000502c808d7981 */ /* 0x004ea4000c1e1100 */
[----:B--2---:R-:W-:-:S05]  /*a9b0*/  PRMT R3, R141, 0x8880, RZ ;  /* 0x000088808d037816 */ /* 0x004fca00000000ff */
[----:B------:R-:W-:-:S07]  /*a9c0*/  IMAD R3, R3, R140, RZ ;  /* 0x0000008c03037224 */ /* 0x000fce00078e02ff */
.L_x_215:
[----:B------:R-:W-:Y:S05]  /*a9d0*/  BSYNC B1 ;  /* 0x0000000000017941 */ /* 0x000fea0003800000 */
.L_x_214:
        /* <DEDUP_REMOVED lines=9> */
.L_x_217:
[----:B------:R-:W-:Y:S05]  /*aa70*/  BSYNC B1 ;  /* 0x0000000000017941 */ /* 0x000fea0003800000 */
.L_x_216:
[----:B------:R-:W-:Y:S01]  /*aa80*/  @!P4 IMAD R43, R43, R138, R3 ;  /* 0x0000008a2b2bc224 */ /* 0x000fe200078e0203 */
[----:B------:R-:W-:Y:S04]  /*aa90*/  BSSY B1, `(.L_x_218) ;  /* 0x0000006000017945 */ /* 0x000fe80003800000 */
[----:B------:R0:W-:Y:S01]  /*aaa0*/  @!P4 STG.E.U8 desc[UR44][R8.64+0x51], R43 ;  /* 0x0000512b0800c986 */ /* 0x0001e2000c10112c */
[----:B------:R-:W-:Y:S05]  /*aab0*/  @P5 BRA `(.L_x_219) ;  /* 0x00000000000c5947 */ /* 0x000fea0003800000 */
[----:B--2---:R-:W2:Y:S02]  /*aac0*/  LDG.E.U8 R141, desc[UR44][R20.64+0x58] ;  /* 0x0000582c148d7981 */ /* 0x004ea4000c1e1100 */
[----:B--2---:R-:W-:-:S05]  /*aad0*/  PRMT R3, R141, 0x8880, RZ ;  /* 0x000088808d037816 */ /* 0x004fca00000000ff */
[----:B------:R-:W-:-:S07]  /*aae0*/  IMAD R3, R3, R140, RZ ;  /* 0x0000008c03037224 */ /* 0x000fce00078e02ff */
.L_x_219:
[----:B------:R-:W-:Y:S05]  /*aaf0*/  BSYNC B1 ;  /* 0x0000000000017941 */ /* 0x000fea0003800000 */
.L_x_218:
        /* <DEDUP_REMOVED lines=9> */
.L_x_221:
[----:B------:R-:W-:Y:S05]  /*ab90*/  BSYNC B1 ;  /* 0x0000000000017941 */ /* 0x000fea0003800000 */
.L_x_220:
[----:B------:R-:W-:Y:S01]  /*aba0*/  @!P4 IMAD R45, R45, R138, R3 ;  /* 0x0000008a2d2dc224 */ /* 0x000fe200078e0203 */
[----:B------:R-:W-:Y:S04]  /*abb0*/  BSSY B1, `(.L_x_222) ;  /* 0x0000006000017945 */ /* 0x000fe80003800000 */
[----:B------:R0:W-:Y:S01]  /*abc0*/  @!P4 STG.E.U8 desc[UR44][R10.64+0x59], R45 ;  /* 0x0000592d0a00c986 */ /* 0x0001e2000c10112c */
[----:B------:R-:W-:Y:S05]  /*abd0*/  @P5 BRA `(.L_x_223) ;  /* 0x00000000000c5947 */ /* 0x000fea0003800000 */
[----:B--2---:R-:W2:Y:S02]  /*abe0*/  LDG.E.U8 R141, desc[UR44][R128.64+0x58] ;  /* 0x0000582c808d7981 */ /* 0x004ea4000c1e1100 */
[----:B--2---:R-:W-:-:S05]  /*abf0*/  PRMT R3, R141, 0x8880, RZ ;  /* 0x000088808d037816 */ /* 0x004fca00000000ff */
[----:B------:R-:W-:-:S07]  /*ac00*/  IMAD R3, R3, R140, RZ ;  /* 0x0000008c03037224 */ /* 0x000fce00078e02ff */
.L_x_223:
[----:B------:R-:W-:Y:S05]  /*ac10*/  BSYNC B1 ;  /* 0x0000000000017941 */ /* 0x000fea0003800000 */
.L_x_222:
        /* <DEDUP_REMOVED lines=9> */
.L_x_225:
[----:B------:R-:W-:Y:S05]  /*acb0*/  BSYNC B1 ;  /* 0x0000000000017941 */ /* 0x000fea0003800000 */
.L_x_224:
[----:B------:R-:W-:Y:S01]  /*acc0*/  @!P4 IMAD R47, R47, R138, R3 ;  /* 0x0000008a2f2fc224 */ /* 0x000fe200078e0203 */
[----:B------:R-:W-:Y:S04]  /*acd0*/  BSSY B1, `(.L_x_226) ;  /* 0x0000006000017945 */ /* 0x000fe80003800000 */
[----:B------:R0:W-:Y:S01]  /*ace0*/  @!P4 STG.E.U8 desc[UR44][R8.64+0x59], R47 ;  /* 0x0000592f0800c986 */ /* 0x0001e2000c10112c */
[----:B------:R-:W-:Y:S05]  /*acf0*/  @P5 BRA `(.L_x_227) ;  /* 0x00000000000c5947 */ /* 0x000fea0003800000 */
[----:B--2---:R-:W2:Y:S02]  /*ad00*/  LDG.E.U8 R141, desc[UR44][R12.64+0x60] ;  /* 0x0000602c0c8d7981 */ /* 0x004ea4000c1e1100 */
[----:B--2---:R-:W-:-:S05]  /*ad10*/  PRMT R3, R141, 0x8880, RZ ;  /* 0x000088808d037816 */ /* 0x004fca00000000ff */
[----:B------:R-:W-:-:S07]  /*ad20*/  IMAD R3, R3, R140, RZ ;  /* 0x0000008c03037224 */ /* 0x000fce00078e02ff */
.L_x_227:
[----:B------:R-:W-:Y:S05]  /*ad30*/  BSYNC B1 ;  /* 0x0000000000017941 */ /* 0x000fea0003800000 */
.L_x_226:
        /* <DEDUP_REMOVED lines=9> */
.L_x_229:
[----:B------:R-:W-:Y:S05]  /*add0*/  BSYNC B1 ;  /* 0x0000000000017941 */ /* 0x000fea0003800000 */
.L_x_228:
[----:B------:R-:W-:Y:S01]  /*ade0*/  @!P4 IMAD R33, R33, R138, R3 ;  /* 0x0000008a2121c224 */ /* 0x000fe200078e0203 */
[----:B------:R-:W-:Y:S04]  /*adf0*/  BSSY B1, `(.L_x_230) ;  /* 0x0000006000017945 */ /* 0x000fe80003800000 */
[----:B------:R0:W-:Y:S01]  /*ae00*/  @!P4 STG.E.U8 desc[UR44][R4.64+0x61], R33 ;  /* 0x000061210400c986 */ /* 0x0001e2000c10112c */
[----:B------:R-:W-:Y:S05]  /*ae10*/  @P5 BRA `(.L_x_231) ;  /* 0x00000000000c5947 */ /* 0x000fea0003800000 */
[----:B--2---:R-:W2:Y:S02]  /*ae20*/  LDG.E.U8 R141, desc[UR44][R14.64+0x60] ;  /* 0x0000602c0e8d7981 */ /* 0x004ea4000c1e1100 */
[----:B--2---:R-:W-:-:S05]  /*ae30*/  PRMT R3, R141, 0x8880, RZ ;  /* 0x000088808d037816 */ /* 0x004fca00000000ff */
[----:B------:R-:W-:-:S07]  /*ae40*/  IMAD R3, R3, R140, RZ ;  /* 0x0000008c03037224 */ /* 0x000fce00078e02ff */
.L_x_231:
[----:B------:R-:W-:Y:S05]  /*ae50*/  BSYNC B1 ;  /* 0x0000000000017941 */ /* 0x000fea0003800000 */
.L_x_230:
[----:B------:R-:W-:Y:S01]  /*ae60*/  ISETP.LT.OR P4, PT, R0, 0x62, !P0 ;  /* 0x000000620000780c */ /* 0x000fe20004781670 */
[----:B0-----:R-:W-:Y:S01]  /*ae70*/  @!P5 IMAD R33, R34, R138, R3 ;  /* 0x0000008a2221d224 */ /* 0x001fe200078e0203 */
[----:B------:R-:W-:Y:S04]  /*ae80*/  BSSY B1, `(.L_x_232) ;  /* 0x0000008000017945 */ /* 0x000fe80003800000 */
[----:B------:R0:W-:Y:S01]  /*ae90*/  @!P5 STG.E.U8 desc[UR44][R6.64+0x60], R33 ;  /* 0x000060210600d986 */ /* 0x0001e2000c10112c */
[C---:B------:R-:W-:Y:S02]  /*aea0*/  ISETP.LT.OR P5, PT, R0.reuse, 0x69, !P3 ;  /* 0x000000690000780c */ /* 0x040fe40005fa1670 */
[----:B------:R-:W-:-:S04]  /*aeb0*/  ISETP.LT.OR P3, PT, R0, 0x6a, !P3 ;  /* 0x0000006a0000780c */ /* 0x000fc80005f61670 */
[----:B------:R-:W-:Y:S09]  /*aec0*/  @P4 BRA `(.L_x_233) ;  /* 0x00000000000c4947 */ /* 0x000ff20003800000 */
[----:B--2---:R-:W2:Y:S02]  /*aed0*/  LDG.E.U8 R141, desc[UR44][R14.64+0x61] ;  /* 0x0000612c0e8d7981 */ /* 0x004ea4000c1e1100 */
[----:B--2---:R-:W-:-:S05]  /*aee0*/  PRMT R3, R141, 0x8880, RZ ;  /* 0x000088808d037816 */ /* 0x004fca00000000ff */
[----:B------:R-:W-:-:S07]  /*aef0*/  IMAD R3, R3, R140, RZ ;  /* 0x0000008c03037224 */ /* 0x000fce00078e02ff */
.L_x_233:
[----:B------:R-:W-:Y:S05]  /*af00*/  BSYNC B1 ;  /* 0x0000000000017941 */ /* 0x000fea0003800000 */
.L_x_232:
[----:B------:R-:W-:Y:S01]  /*af10*/  @!P4 IMAD R35, R35, R138, R3 ;  /* 0x0000008a2323c224 */ /* 0x000fe200078e0203 */
[----:B------:R-:W-:Y:S04]  /*af20*/  BSSY B1, `(.L_x_234) ;  /* 0x0000006000017945 */ /* 0x000fe80003800000 */
[----:B------:R0:W-:Y:S01]  /*af30*/  @!P4 STG.E.U8 desc[UR44][R6.64+0x61], R35 ;  /* 0x000061230600c986 */ /* 0x0001e2000c10112c */
[----:B------:R-:W-:Y:S05]  /*af40*/  @P5 BRA `(.L_x_235) ;  /* 0x00000000000c5947 */ /* 0x000fea0003800000 */
[----:B--2---:R-:W2:Y:S02]  /*af50*/  LDG.E.U8 R141, desc[UR44][R12.64+0x68] ;  /* 0x0000682c0c8d7981 */ /* 0x004ea4000c1e1100 */
[----:B--2---:R-:W-:-:S05]  /*af60*/  PRMT R3, R141, 0x8880, RZ ;  /* 0x000088808d037816 */ /* 0x004fca00000000ff */
[----:B------:R-:W-:-:S07]  /*af70*/  IMAD R3, R3, R140, RZ ;  /* 0x0000008c03037224 */ /* 0x000fce00078e02ff */
.L_x_235:
[----:B------:R-:W-:Y:S05]  /*af80*/  BSYNC B1 ;  /* 0x0000000000017941 */ /* 0x000fea0003800000 */
.L_x_234:
[----:B0-----:R-:W-:Y:S01]  /*af90*/  @!P5 IMAD R33, R36, R138, R3 ;  /* 0x0000008a2421d224 */ /* 0x001fe200078e0203 */
[----:B------:R-:W-:Y:S04]  /*afa0*/  BSSY B1, `(.L_x_236) ;  /* 0x0000006000017945 */ /* 0x000fe80003800000 */
[----:B------:R0:W-:Y:S01]  /*afb0*/  @!P5 STG.E.U8 desc[UR44][R4.64+0x68], R33 ;  /* 0x000068210400d986 */ /* 0x0001e2000c10112c */
[----:B------:R-:W-:Y:S05]  /*afc0*/  @P3 BRA `(.L_x_237) ;  /* 0x00000000000c3947 */ /* 0x000fea0003800000 */
[----:B--2---:R-:W2:Y:S02]  /*afd0*/  LDG.E.U8 R141, desc[UR44][R12.64+0x69] ;  /* 0x0000692c0c8d7981 */ /* 0x004ea4000c1e1100 */
[----:B--2---:R-:W-:-:S05]  /*afe0*/  PRMT R3, R141, 0x8880, RZ ;  /* 0x000088808d037816 */ /* 0x004fca00000000ff */
[----:B------:R-:W-:-:S07]  /*aff0*/  IMAD R3, R3, R140, RZ ;  /* 0x0000008c03037224 */ /* 0x000fce00078e02ff */
.L_x_237:
[----:B------:R-:W-:Y:S05]  /*b000*/  BSYNC B1 ;  /* 0x0000000000017941 */ /* 0x000fea0003800000 */
.L_x_236:
[C---:B------:R-:W-:Y:S01]  /*b010*/  ISETP.LT.OR P4, PT, R0.reuse, 0x69, !P0 ;  /* 0x000000690000780c */ /* 0x040fe20004781670 */
[----:B------:R-:W-:Y:S01]  /*b020*/  @!P3 IMAD R37, R37, R138, R3 ;  /* 0x0000008a2525b224 */ /* 0x000fe200078e0203 */
[----:B------:R-:W-:Y:S01]  /*b030*/  BSSY B1, `(.L_x_238) ;  /* 0x0000009000017945 */ /* 0x000fe20003800000 */
[C---:B------:R-:W-:Y:S02]  /*b040*/  ISETP.LT.OR P0, PT, R0.reuse, 0x6a, !P0 ;  /* 0x0000006a0000780c */ /* 0x040fe40004701670 */
[C---:B------:R-:W-:Y:S01]  /*b050*/  ISETP.LT.OR P5, PT, R0.reuse, 0x61, !P1 ;  /* 0x000000610000780c */ /* 0x040fe20004fa1670 */
[----:B------:R0:W-:Y:S01]  /*b060*/  @!P3 STG.E.U8 desc[UR44][R4.64+0x69], R37 ;  /* 0x000069250400b986 */ /* 0x0001e2000c10112c */
[----:B------:R-:W-:-:S06]  /*b070*/  ISETP.LT.OR P3, PT, R0, 0x62, !P1 ;  /* 0x000000620000780c */ /* 0x000fcc0004f61670 */
[----:B------:R-:W-:Y:S07]  /*b080*/  @P4 BRA `(.L_x_239) ;  /* 0x00000000000c4947 */ /* 0x000fee0003800000 */
[----:B--2---:R-:W2:Y:S02]  /*b090*/  LDG.E.U8 R141, desc[UR44][R14.64+0x68] ;  /* 0x0000682c0e8d7981 */ /* 0x004ea4000c1e1100 */
[----:B--2---:R-:W-:-:S05]  /*b0a0*/  PRMT R3, R141, 0x8880, RZ ;  /* 0x000088808d037816 */ /* 0x004fca00000000ff */
[----:B------:R-:W-:-:S07]  /*b0b0*/  IMAD R3, R3, R140, RZ ;  /* 0x0000008c03037224 */ /* 0x000fce00078e02ff */
.L_x_239:
[----:B------:R-:W-:Y:S05]  /*b0c0*/  BSYNC B1 ;  /* 0x0000000000017941 */ /* 0x000fea0003800000 */
.L_x_238:
[----:B01----:R-:W-:Y:S01]  /*b0d0*/  @!P4 IMAD R5, R38, R138, R3 ;  /* 0x0000008a2605c224 */ /* 0x003fe200078e0203 */
[----:B------:R-:W-:Y:S04]  /*b0e0*/  BSSY B1, `(.L_x_240) ;  /* 0x0000006000017945 */ /* 0x000fe80003800000 */
[----:B------:R0:W-:Y:S01]  /*b0f0*/  @!P4 STG.E.U8 desc[UR44][R6.64+0x68], R5 ;  /* 0x000068050600c986 */ /* 0x0001e2000c10112c */
[----:B------:R-:W-:Y:S05]  /*b100*/  @P0 BRA `(.L_x_241) ;  /* 0x00000000000c0947 */ /* 0x000fea0003800000 */
[----:B--2---:R-:W2:Y:S02]  /*b110*/  LDG.E.U8 R141, desc[UR44][R14.64+0x69] ;  /* 0x0000692c0e8d7981 */ /* 0x004ea4000c1e1100 */
[----:B--2---:R-:W-:-:S05]  /*b120*/  PRMT R3, R141, 0x8880, RZ ;  /* 0x000088808d037816 */ /* 0x004fca00000000ff */
[----:B------:R-:W-:-:S07]  /*b130*/  IMAD R3, R3, R140, RZ ;  /* 0x0000008c03037224 */ /* 0x000fce00078e02ff */
.L_x_241:
[----:B------:R-:W-:Y:S05]  /*b140*/  BSYNC B1 ;  /* 0x0000000000017941 */ /* 0x000fea0003800000 */
.L_x_240:
[----:B------:R-:W-:Y:S01]  /*b150*/  @!P0 IMAD R39, R39, R138, R3 ;  /* 0x0000008a27278224 */ /* 0x000fe200078e0203 */
[----:B------:R-:W-:Y:S04]  /*b160*/  BSSY B1, `(.L_x_242) ;  /* 0x0000006000017945 */ /* 0x000fe80003800000 */
[----:B------:R1:W-:Y:S01]  /*b170*/  @!P0 STG.E.U8 desc[UR44][R6.64+0x69], R39 ;  /* 0x0000692706008986 */ /* 0x0003e2000c10112c */
[----:B------:R-:W-:Y:S05]  /*b180*/  @P5 BRA `(.L_x_243) ;  /* 0x00000000000c5947 */ /* 0x000fea0003800000 */
[----:B--2---:R-:W2:Y:S02]  /*b190*/  LDG.E.U8 R141, desc[UR44][R20.64+0x60] ;  /* 0x0000602c148d7981 */ /* 0x004ea4000c1e1100 */
[----:B--2---:R-:W-:-:S05]  /*b1a0*/  PRMT R3, R141, 0x8880, RZ ;  /* 0x000088808d037816 */ /* 0x004fca00000000ff */
[----:B------:R-:W-:-:S07]  /*b1b0*/  IMAD R3, R3, R140, RZ ;  /* 0x0000008c03037224 */ /* 0x000fce00078e02ff */
.L_x_243:
[----:B------:R-:W-:Y:S05]  /*b1c0*/  BSYNC B1 ;  /* 0x0000000000017941 */ /* 0x000fea0003800000 */
.L_x_242:
[----:B0-----:R-:W-:Y:S01]  /*b1d0*/  @!P5 IMAD R5, R24, R138, R3 ;  /* 0x0000008a1805d224 */ /* 0x001fe200078e0203 */
[----:B------:R-:W-:Y:S04]  /*b1e0*/  BSSY B1, `(.L_x_244) ;  /* 0x0000006000017945 */ /* 0x000fe80003800000 */
[----:B------:R0:W-:Y:S01]  /*b1f0*/  @!P5 STG.E.U8 desc[UR44][R10.64+0x60], R5 ;  /* 0x000060050a00d986 */ /* 0x0001e2000c10112c */
[----:B------:R-:W-:Y:S05]  /*b200*/  @P3 BRA `(.L_x_245) ;  /* 0x00000000000c3947 */ /* 0x000fea0003800000 */
[----:B--2---:R-:W2:Y:S02]  /*b210*/  LDG.E.U8 R141, desc[UR44][R20.64+0x61] ;  /* 0x0000612c148d7981 */ /* 0x004ea4000c1e1100 */
[----:B--2---:R-:W-:-:S05]  /*b220*/  PRMT R3, R141, 0x8880, RZ ;  /* 0x000088808d037816 */ /* 0x004fca00000000ff */
[----:B------:R-:W-:-:S07]  /*b230*/  IMAD R3, R3, R140, RZ ;  /* 0x0000008c03037224 */ /* 0x000fce00078e02ff */
.L_x_245:
[----:B------:R-:W-:Y:S05]  /*b240*/  BSYNC B1 ;  /* 0x0000000000017941 */ /* 0x000fea0003800000 */
.L_x_244:
[C---:B------:R-:W-:Y:S01]  /*b250*/  ISETP.LT.OR P4, PT, R0.reuse, 0x61, !P2 ;  /* 0x000000610000780c */ /* 0x040fe20005781670 */
[----:B------:R-:W-:Y:S01]  /*b260*/  @!P3 IMAD R25, R25, R138, R3 ;  /* 0x0000008a1919b224 */ /* 0x000fe200078e0203 */
[----:B------:R-:W-:Y:S01]  /*b270*/  BSSY B1, `(.L_x_246) ;  /* 0x000000a000017945 */ /* 0x000fe20003800000 */
[C---:B------:R-:W-:Y:S02]  /*b280*/  ISETP.LT.OR P0, PT, R0.reuse, 0x62, !P2 ;  /* 0x000000620000780c */ /* 0x040fe40005701670 */
[C---:B------:R-:W-:Y:S01]  /*b290*/  ISETP.LT.OR P5, PT, R0.reuse, 0x69, !P2 ;  /* 0x000000690000780c */ /* 0x040fe200057a1670 */
[----:B------:R0:W-:Y:S01]  /*b2a0*/  @!P3 STG.E.U8 desc[UR44][R10.64+0x61], R25 ;  /* 0x000061190a00b986 */ /* 0x0001e2000c10112c */
[C---:B------:R-:W-:Y:S02]  /*b2b0*/  ISETP.LT.OR P3, PT, R0.reuse, 0x69, !P1 ;  /* 0x000000690000780c */ /* 0x040fe40004f61670 */
[----:B------:R-:W-:-:S04]  /*b2c0*/  ISETP.LT.OR P1, PT, R0, 0x6a, !P1 ;  /* 0x0000006a0000780c */ /* 0x000fc80004f21670 */
[----:B------:R-:W-:Y:S09]  /*b2d0*/  @P4 BRA `(.L_x_247) ;  /* 0x00000000000c4947 */ /* 0x000ff20003800000 */
[----:B--2---:R-:W2:Y:S02]  /*b2e0*/  LDG.E.U8 R141, desc[UR44][R128.64+0x60] ;  /* 0x0000602c808d7981 */ /* 0x004ea4000c1e1100 */
[----:B--2---:R-:W-:-:S05]  /*b2f0*/  PRMT R3, R141, 0x8880, RZ ;  /* 0x000088808d037816 */ /* 0x004fca00000000ff */
[----:B------:R-:W-:-:S07]  /*b300*/  IMAD R3, R3, R140, RZ ;  /* 0x0000008c03037224 */ /* 0x000fce00078e02ff */
.L_x_247:
[----:B------:R-:W-:Y:S05]  /*b310*/  BSYNC B1 ;  /* 0x0000000000017941 */ /* 0x000fea0003800000 */
.L_x_246:
[----:B0-----:R-:W-:Y:S01]  /*b320*/  @!P4 IMAD R5, R26, R138, R3 ;  /* 0x0000008a1a05c224 */ /* 0x001fe200078e0203 */
[----:B------:R-:W-:Y:S04]  /*b330*/  BSSY B1, `(.L_x_248) ;  /* 0x0000006000017945 */ /* 0x000fe80003800000 */
[----:B------:R0:W-:Y:S01]  /*b340*/  @!P4 STG.E.U8 desc[UR44][R8.64+0x60], R5 ;  /* 0x000060050800c986 */ /* 0x0001e2000c10112c */
[----:B------:R-:W-:Y:S05]  /*b350*/  @P0 BRA `(.L_x_249) ;  /* 0x00000000000c0947 */ /* 0x000fea0003800000 */
[----:B--2---:R-:W2:Y:S02]  /*b360*/  LDG.E.U8 R141, desc[UR44][R128.64+0x61] ;  /* 0x0000612c808d7981 */ /* 0x004ea4000c1e1100 */
[----:B--2---:R-:W-:-:S05]  /*b370*/  PRMT R3, R141, 0x8880, RZ ;  /* 0x000088808d037816 */ /* 0x004fca00000000ff */
[----:B------:R-:W-:-:S07]  /*b380*/  IMAD R3, R3, R140, RZ ;  /* 0x0000008c03037224 */ /* 0x000fce00078e02ff */
.L_x_249:
[----:B------:R-:W-:Y:S05]  /*b390*/  BSYNC B1 ;  /* 0x0000000000017941 */ /* 0x000fea0003800000 */
.L_x_248:
[----:B------:R-:W-:Y:S01]  /*b3a0*/  @!P0 IMAD R27, R27, R138, R3 ;  /* 0x0000008a1b1b8224 */ /* 0x000fe200078e0203 */
[----:B------:R-:W-:Y:S04]  /*b3b0*/  BSSY B1, `(.L_x_250) ;  /* 0x0000006000017945 */ /* 0x000fe80003800000 */
[----:B------:R0:W-:Y:S01]  /*b3c0*/  @!P0 STG.E.U8 desc[UR44][R8.64+0x61], R27 ;  /* 0x0000611b08008986 */ /* 0x0001e2000c10112c */
[----:B------:R-:W-:Y:S05]  /*b3d0*/  @P3 BRA `(.L_x_251) ;  /* 0x00000000000c3947 */ /* 0x000fea0003800000 */
[----:B--2---:R-:W2:Y:S02]  /*b3e0*/  LDG.E.U8 R141, desc[UR44][R20.64+0x68] ;  /* 0x0000682c148d7981 */ /* 0x004ea4000c1e1100 */
[----:B--2---:R-:W-:-:S05]  /*b3f0*/  PRMT R3, R141, 0x8880, RZ ;  /* 0x000088808d037816 */ /* 0x004fca00000000ff */
[----:B------:R-:W-:-:S07]  /*b400*/  IMAD R3, R3, R140, RZ ;  /* 0x0000008c03037224 */ /* 0x000fce00078e02ff */
.L_x_251:
[----:B------:R-:W-:Y:S05]  /*b410*/  BSYNC B1 ;  /* 0x0000000000017941 */ /* 0x000fea0003800000 */
.L_x_250:
[----:B0-----:R-:W-:Y:S01]  /*b420*/  @!P3 IMAD R5, R28, R138, R3 ;  /* 0x0000008a1c05b224 */ /* 0x001fe200078e0203 */
[----:B------:R-:W-:Y:S04]  /*b430*/  BSSY B1, `(.L_x_252) ;  /* 0x0000006000017945 */ /* 0x000fe80003800000 */
[----:B------:R0:W-:Y:S01]  /*b440*/  @!P3 STG.E.U8 desc[UR44][R10.64+0x68], R5 ;  /* 0x000068050a00b986 */ /* 0x0001e2000c10112c */
[----:B------:R-:W-:Y:S05]  /*b450*/  @P1 BRA `(.L_x_253) ;  /* 0x00000000000c1947 */ /* 0x000fea0003800000 */
[----:B--2---:R-:W2:Y:S02]  /*b460*/  LDG.E.U8 R141, desc[UR44][R20.64+0x69] ;  /* 0x0000692c148d7981 */ /* 0x004ea4000c1e1100 */
[----:B--2---:R-:W-:-:S05]  /*b470*/  PRMT R3, R141, 0x8880, RZ ;  /* 0x000088808d037816 */ /* 0x004fca00000000ff */
[----:B------:R-:W-:-:S07]  /*b480*/  IMAD R3, R3, R140, RZ ;  /* 0x0000008c03037224 */ /* 0x000fce00078e02ff */
.L_x_253:
[----:B------:R-:W-:Y:S05]  /*b490*/  BSYNC B1 ;  /* 0x0000000000017941 */ /* 0x000fea0003800000 */
.L_x_252:
[----:B------:R-:W-:Y:S01]  /*b4a0*/  @!P1 IMAD R29, R29, R138, R3 ;  /* 0x0000008a1d1d9224 */ /* 0x000fe200078e0203 */
[----:B------:R-:W-:Y:S04]  /*b4b0*/  BSSY B1, `(.L_x_254) ;  /* 0x0000006000017945 */ /* 0x000fe80003800000 */
[----:B------:R0:W-:Y:S01]  /*b4c0*/  @!P1 STG.E.U8 desc[UR44][R10.64+0x69], R29 ;  /* 0x0000691d0a009986 */ /* 0x0001e2000c10112c */
[----:B------:R-:W-:Y:S05]  /*b4d0*/  @P5 BRA `(.L_x_255) ;  /* 0x00000000000c5947 */ /* 0x000fea0003800000 */
[----:B--2---:R-:W2:Y:S02]  /*b4e0*/  LDG.E.U8 R141, desc[UR44][R128.64+0x68] ;  /* 0x0000682c808d7981 */ /* 0x004ea4000c1e1100 */
[----:B--2---:R-:W-:-:S05]  /*b4f0*/  PRMT R3, R141, 0x8880, RZ ;  /* 0x000088808d037816 */ /* 0x004fca00000000ff */
[----:B------:R-:W-:-:S07]  /*b500*/  IMAD R3, R3, R140, RZ ;  /* 0x0000008c03037224 */ /* 0x000fce00078e02ff */
.L_x_255:
[----:B------:R-:W-:Y:S05]  /*b510*/  BSYNC B1 ;  /* 0x0000000000017941 */ /* 0x000fea0003800000 */
.L_x_254:
[----:B0-----:R-:W-:Y:S01]  /*b520*/  @!P5 IMAD R5, R30, R138, R3 ;  /* 0x0000008a1e05d224 */ /* 0x001fe200078e0203 */
[----:B------:R-:W-:Y:S01]  /*b530*/  ISETP.LT.OR P2, PT, R0, 0x6a, !P2 ;  /* 0x0000006a0000780c */ /* 0x000fe20005741670 */
[----:B------:R-:W-:Y:S03]  /*b540*/  BSSY B1, `(.L_x_256) ;  /* 0x0000006000017945 */ /* 0x000fe60003800000 */
[----:B------:R0:W-:Y:S09]  /*b550*/  @!P5 STG.E.U8 desc[UR44][R8.64+0x68], R5 ;  /* 0x000068050800d986 */ /* 0x0001f2000c10112c */
[----:B------:R-:W-:Y:S05]  /*b560*/  @P2 BRA `(.L_x_257) ;  /* 0x00000000000c2947 */ /* 0x000fea0003800000 */
[----:B--2---:R-:W2:Y:S02]  /*b570*/  LDG.E.U8 R141, desc[UR44][R128.64+0x69] ;  /* 0x0000692c808d7981 */ /* 0x004ea4000c1e1100 */
[----:B--2---:R-:W-:-:S05]  /*b580*/  PRMT R3, R141, 0x8880, RZ ;  /* 0x000088808d037816 */ /* 0x004fca00000000ff */
[----:B------:R-:W-:-:S07]  /*b590*/  IMAD R3, R3, R140, RZ ;  /* 0x0000008c03037224 */ /* 0x000fce00078e02ff */
.L_x_257:
[----:B------:R-:W-:Y:S05]  /*b5a0*/  BSYNC B1 ;  /* 0x0000000000017941 */ /* 0x000fea0003800000 */
.L_x_256:
[----:B------:R-:W-:Y:S01]  /*b5b0*/  IMAD R3, R31, R138, R3 ;  /* 0x0000008a1f037224 */ /* 0x000fe200078e0203 */
[----:B------:R-:W-:Y:S06]  /*b5c0*/  @P2 BRA `(.L_x_258) ;  /* 0x0000001400582947 */ /* 0x000fec0003800000 */
[----:B------:R0:W-:Y:S01]  /*b5d0*/  STG.E.U8 desc[UR44][R8.64+0x69], R3 ;  /* 0x0000690308007986 */ /* 0x0001e2000c10112c */
[----:B------:R-:W-:Y:S05]  /*b5e0*/  BRA `(.L_x_258) ;  /* 0x0000001400507947 */ /* 0x000fea0003800000 */
.L_x_33:
[C---:B------:R-:W-:Y:S02]  /*b5f0*/  ISETP.GE.AND P2, PT, R139.reuse, 0x1, PT ;  /* 0x000000018b00780c */ /* 0x040fe40003f46270 */
[----:B------:R-:W-:Y:S02]  /*b600*/  ISETP.GE.AND P3, PT, R139, 0x9, PT ;  /* 0x000000098b00780c */ /* 0x000fe40003f66270 */
[C---:B------:R-:W-:Y:S02]  /*b610*/  ISETP.LT.OR P4, PT, R0.reuse, 0x1, !P2 ;  /* 0x000000010000780c */ /* 0x040fe40005781670 */
[C---:B------:R-:W-:Y:S02]  /*b620*/  ISETP.LT.OR P5, PT, R0.reuse, 0x2, !P2 ;  /* 0x000000020000780c */ /* 0x040fe400057a1670 */
[C---:B------:R-:W-:Y:S02]  /*b630*/  ISETP.LT.OR P0, PT, R0.reuse, 0x1, !P3 ;  /* 0x000000010000780c */ /* 0x040fe40005f01670 */
[----:B------:R-:W-:-:S07]  /*b640*/  ISETP.LT.OR P1, PT, R0, 0x2, !P3 ;  /* 0x000000020000780c */ /* 0x000fce0005f21670 */
[-C--:B------:R-:W-:Y:S02]  /*b650*/  @!P4 IMAD R3, R128, R138.reuse, RZ ;  /* 0x0000008a8003c224 */ /* 0x080fe400078e02ff */
[-C--:B------:R-:W-:Y:S02]  /*b660*/  @!P5 IMAD R129, R129, R138.reuse, RZ ;  /* 0x0000008a8181d224 */ /* 0x080fe400078e02ff */
[-C--:B------:R-:W-:Y:S01]  /*b670*/  @!P0 IMAD R13, R130, R138.reuse, RZ ;  /* 0x0000008a820d8224 */ /* 0x080fe200078e02ff */
[----:B------:R0:W-:Y:S01]  /*b680*/  @!P4 STG.E.U8 desc[UR44][R4.64], R3 ;  /* 0x000000030400c986 */ /* 0x0001e2000c10112c */
[C---:B------:R-:W-:Y:S01]  /*b690*/  ISETP.LT.OR P4, PT, R0.reuse, 0x9, !P2 ;  /* 0x000000090000780c */ /* 0x040fe20005781670 */
[----:B------:R-:W-:Y:S02]  /*b6a0*/  @!P1 IMAD R131, R131, R138, RZ ;  /* 0x0000008a83839224 */ /* 0x000fe400078e02ff */
[----:B------:R-:W-:Y:S01]  /*b6b0*/  @!P5 STG.E.U8 desc[UR44][R4.64+0x1], R129 ;  /* 0x000001810400d986 */ /* 0x000fe2000c10112c */
[----:B------:R-:W-:-:S03]  /*b6c0*/  ISETP.LT.OR P5, PT, R0, 0xa, !P2 ;  /* 0x0000000a0000780c */ /* 0x000fc600057a1670 */
[----:B------:R1:W-:Y:S01]  /*b6d0*/  @!P0 STG.E.U8 desc[UR44][R6.64], R13 ;  /* 0x0000000d06008986 */ /* 0x0003e2000c10112c */
[----:B------:R-:W-:-:S03]  /*b6e0*/  ISETP.LT.OR P0, PT, R0, 0x9, !P3 ;  /* 0x000000090000780c */ /* 0x000fc60005f01670 */
[----:B------:R-:W-:Y:S01]  /*b6f0*/  @!P1 STG.E.U8 desc[UR44][R6.64+0x1], R131 ;  /* 0x0000018306009986 */ /* 0x000fe2000c10112c */
[----:B------:R-:W-:Y:S01]  /*b700*/  ISETP.GE.AND P1, PT, R139, 0x81, PT ;  /* 0x000000818b00780c */ /* 0x000fe20003f26270 */
[----:B------:R-:W-:-:S04]  /*b710*/  @!P4 IMAD R15, R132, R138, RZ ;  /* 0x0000008a840fc224 */ /* 0x000fc800078e02ff */
[-C--:B------:R-:W-:Y:S01]  /*b720*/  @!P5 IMAD R133, R133, R138.reuse, RZ ;  /* 0x0000008a8585d224 */ /* 0x080fe200078e02ff */
[----:B------:R3:W-:Y:S01]  /*b730*/  @!P4 STG.E.U8 desc[UR44][R4.64+0x8], R15 ;  /* 0x0000080f0400c986 */ /* 0x0007e2000c10112c */
[----:B------:R-:W-:Y:S02]  /*b740*/  ISETP.LT.OR P4, PT, R0, 0xa, !P3 ;  /* 0x0000000a0000780c */ /* 0x000fe40005f81670 */
[----:B0-----:R-:W-:Y:S01]  /*b750*/  @!P0 IMAD R3, R134, R138, RZ ;  /* 0x0000008a86038224 */ /* 0x001fe200078e02ff */
[----:B------:R-:W-:Y:S01]  /*b760*/  @!P5 STG.E.U8 desc[UR44][R4.64+0x9], R133 ;  /* 0x000009850400d986 */ /* 0x000fe2000c10112c */
[----:B------:R-:W-:-:S03]  /*b770*/  ISETP.LT.OR P5, PT, R0, 0x1, !P1 ;  /* 0x000000010000780c */ /* 0x000fc60004fa1670 */
[----:B------:R0:W-:Y:S01]  /*b780*/  @!P0 STG.E.U8 desc[UR44][R6.64+0x8], R3 ;  /* 0x0000080306008986 */ /* 0x0001e2000c10112c */
[----:B------:R-:W-:-:S05]  /*b790*/  ISETP.GE.AND P0, PT, R139, 0x89, PT ;  /* 0x000000898b00780c */ /* 0x000fca0003f06270 */
[----:B------:R-:W-:-:S04]  /*b7a0*/  @!P4 IMAD R135, R135, R138, RZ ;  /* 0x0000008a8787c224 */ /* 0x000fc800078e02ff */
[----:B-1----:R-:W-:Y:S01]  /*b7b0*/  @!P5 IMAD R13, R120, R138, RZ ;  /* 0x0000008a780dd224 */ /* 0x002fe200078e02ff */
[----:B------:R-:W-:Y:S01]  /*b7c0*/  @!P4 STG.E.U8 desc[UR44][R6.64+0x9], R135 ;  /* 0x000009870600c986 */ /* 0x000fe2000c10112c */
[----:B------:R-:W-:-:S03]  /*b7d0*/  ISETP.LT.OR P4, PT, R0, 0x2, !P1 ;  /* 0x000000020000780c */ /* 0x000fc60004f81670 */
[----:B------:R1:W-:Y:S01]  /*b7e0*/  @!P5 STG.E.U8 desc[UR44][R10.64], R13 ;  /* 0x0000000d0a00d986 */ /* 0x0003e2000c10112c */
[----:B------:R-:W-:-:S09]  /*b7f0*/  ISETP.LT.OR P5, PT, R0, 0x1, !P0 ;  /* 0x000000010000780c */ /* 0x000fd200047a1670 */
[----:B------:R-:W-:-:S04]  /*b800*/  @!P4 IMAD R121, R121, R138, RZ ;  /* 0x0000008a7979c224 */ /* 0x000fc800078e02ff */
[----:B---3--:R-:W-:Y:S01]  /*b810*/  @!P5 IMAD R15, R122, R138, RZ ;  /* 0x0000008a7a0fd224 */ /* 0x008fe200078e02ff */
[----:B------:R-:W-:Y:S01]  /*b820*/  @!P4 STG.E.U8 desc[UR44][R10.64+0x1], R121 ;  /* 0x000001790a00c986 */ /* 0x000fe2000c10112c */
[----:B------:R-:W-:-:S03]  /*b830*/  ISETP.LT.OR P4, PT, R0, 0x2, !P0 ;  /* 0x000000020000780c */ /* 0x000fc60004781670 */
[----:B------:R3:W-:Y:S01]  /*b840*/  @!P5 STG.E.U8 desc[UR44][R8.64], R15 ;  /* 0x0000000f0800d986 */ /* 0x0007e2000c10112c */
[----:B------:R-:W-:-:S09]  /*b850*/  ISETP.LT.OR P5, PT, R0, 0x9, !P1 ;  /* 0x000000090000780c */ /* 0x000fd20004fa1670 */
[----:B------:R-:W-:-:S04]  /*b860*/  @!P4 IMAD R123, R123, R138, RZ ;  /* 0x0000008a7b7bc224 */ /* 0x000fc800078e02ff */
[----:B0-----:R-:W-:Y:S01]  /*b870*/  @!P5 IMAD R3, R124, R138, RZ ;  /* 0x0000008a7c03d224 */ /* 0x001fe200078e02ff */
[----:B------:R-:W-:Y:S01]  /*b880*/  @!P4 STG.E.U8 desc[UR44][R8.64+0x1], R123 ;  /* 0x0000017b0800c986 */ /* 0x000fe2000c10112c */
[----:B------:R-:W-:-:S03]  /*b890*/  ISETP.LT.OR P4, PT, R0, 0xa, !P1 ;  /* 0x0000000a0000780c */ /* 0x000fc60004f81670 */
[----:B------:R0:W-:Y:S01]  /*b8a0*/  @!P5 STG.E.U8 desc[UR44][R10.64+0x8], R3 ;  /* 0x000008030a00d986 */ /* 0x0001e2000c10112c */
[----:B------:R-:W-:-:S09]  /*b8b0*/  ISETP.LT.OR P5, PT, R0, 0x9, !P0 ;  /* 0x000000090000780c */ /* 0x000fd200047a1670 */
        /* <DEDUP_REMOVED lines=257> */
[C---:B------:R-:W-:Y:S02]  /*c8d0*/  ISETP.LT.OR P5, PT, R0.reuse, 0x69, !P2 ;  /* 0x000000690000780c */ /* 0x040fe400057a1670 */
[----:B------:R-:W-:-:S07]  /*c8e0*/  ISETP.LT.OR P2, PT, R0, 0x6a, !P2 ;  /* 0x0000006a0000780c */ /* 0x000fce0005741670 */
[----:B------:R-:W-:-:S04]  /*c8f0*/  @!P4 IMAD R35, R35, R138, RZ ;  /* 0x0000008a2323c224 */ /* 0x000fc800078e02ff */
[-C--:B---3--:R-:W-:Y:S01]  /*c900*/  @!P5 IMAD R15, R36, R138.reuse, RZ ;  /* 0x0000008a240fd224 */ /* 0x088fe200078e02ff */
[----:B------:R-:W-:Y:S01]  /*c910*/  @!P4 STG.E.U8 desc[UR44][R6.64+0x61], R35 ;  /* 0x000061230600c986 */ /* 0x000fe2000c10112c */
[----:B------:R-:W-:Y:S01]  /*c920*/  @!P2 IMAD R37, R37, R138, RZ ;  /* 0x0000008a2525a224 */ /* 0x000fe200078e02ff */
[C---:B------:R-:W-:Y:S02]  /*c930*/  ISETP.LT.OR P4, PT, R0.reuse, 0x69, !P3 ;  /* 0x000000690000780c */ /* 0x040fe40005f81670 */
[C---:B------:R-:W-:Y:S01]  /*c940*/  ISETP.LT.OR P3, PT, R0.reuse, 0x6a, !P3 ;  /* 0x0000006a0000780c */ /* 0x040fe20005f61670 */
[----:B------:R-:W-:Y:S01]  /*c950*/  @!P5 STG.E.U8 desc[UR44][R4.64+0x68], R15 ;  /* 0x0000680f0400d986 */ /* 0x000fe2000c10112c */
[----:B------:R-:W-:-:S03]  /*c960*/  ISETP.LT.OR P5, PT, R0, 0x61, !P1 ;  /* 0x000000610000780c */ /* 0x000fc60004fa1670 */
[----:B------:R3:W-:Y:S01]  /*c970*/  @!P2 STG.E.U8 desc[UR44][R4.64+0x69], R37 ;  /* 0x000069250400a986 */ /* 0x0007e2000c10112c */
[----:B------:R-:W-:-:S05]  /*c980*/  ISETP.LT.OR P2, PT, R0, 0x62, !P1 ;  /* 0x000000620000780c */ /* 0x000fca0004f41670 */
[-C--:B0-----:R-:W-:Y:S02]  /*c990*/  @!P4 IMAD R3, R38, R138.reuse, RZ ;  /* 0x0000008a2603c224 */ /* 0x081fe400078e02ff */
[-C--:B------:R-:W-:Y:S02]  /*c9a0*/  @!P3 IMAD R39, R39, R138.reuse, RZ ;  /* 0x0000008a2727b224 */ /* 0x080fe400078e02ff */
[-C--:B-1----:R-:W-:Y:S01]  /*c9b0*/  @!P5 IMAD R13, R24, R138.reuse, RZ ;  /* 0x0000008a180dd224 */ /* 0x082fe200078e02ff */
[----:B------:R0:W-:Y:S01]  /*c9c0*/  @!P4 STG.E.U8 desc[UR44][R6.64+0x68], R3 ;  /* 0x000068030600c986 */ /* 0x0001e2000c10112c */
[C---:B------:R-:W-:Y:S02]  /*c9d0*/  ISETP.LT.OR P4, PT, R0.reuse, 0x62, !P0 ;  /* 0x000000620000780c */ /* 0x040fe40004781670 */
[----:B------:R-:W-:Y:S01]  /*c9e0*/  @!P2 IMAD R25, R25, R138, RZ ;  /* 0x0000008a1919a224 */ /* 0x000fe200078e02ff */
[----:B------:R1:W-:Y:S01]  /*c9f0*/  @!P3 STG.E.U8 desc[UR44][R6.64+0x69], R39 ;  /* 0x000069270600b986 */ /* 0x0003e2000c10112c */
[----:B------:R-:W-:-:S03]  /*ca00*/  ISETP.LT.OR P3, PT, R0, 0x61, !P0 ;  /* 0x000000610000780c */ /* 0x000fc60004761670 */
[----:B------:R4:W-:Y:S01]  /*ca10*/  @!P2 STG.E.U8 desc[UR44][R10.64+0x61], R25 ;  /* 0x000061190a00a986 */ /* 0x0009e2000c10112c */
[C---:B------:R-:W-:Y:S02]  /*ca20*/  ISETP.LT.OR P2, PT, R0.reuse, 0x69, !P1 ;  /* 0x000000690000780c */ /* 0x040fe40004f41670 */
[C---:B------:R-:W-:Y:S01]  /*ca30*/  ISETP.LT.OR P1, PT, R0.reuse, 0x6a, !P1 ;  /* 0x0000006a0000780c */ /* 0x040fe20004f21670 */
[----:B------:R4:W-:Y:S01]  /*ca40*/  @!P5 STG.E.U8 desc[UR44][R10.64+0x60], R13 ;  /* 0x0000600d0a00d986 */ /* 0x0009e2000c10112c */
[C---:B------:R-:W-:Y:S01]  /*ca50*/  ISETP.LT.OR P5, PT, R0.reuse, 0x69, !P0 ;  /* 0x000000690000780c */ /* 0x040fe200047a1670 */
[----:B------:R-:W-:Y:S01]  /*ca60*/  @!P4 IMAD R27, R27, R138, RZ ;  /* 0x0000008a1b1bc224 */ /* 0x000fe200078e02ff */
[----:B------:R-:W-:-:S03]  /*ca70*/  ISETP.LT.OR P0, PT, R0, 0x6a, !P0 ;  /* 0x0000006a0000780c */ /* 0x000fc60004701670 */
[-C--:B---3--:R-:W-:Y:S01]  /*ca80*/  @!P3 IMAD R5, R26, R138.reuse, RZ ;  /* 0x0000008a1a05b224 */ /* 0x088fe200078e02ff */
[----:B------:R4:W-:Y:S03]  /*ca90*/  @!P4 STG.E.U8 desc[UR44][R8.64+0x61], R27 ;  /* 0x0000611b0800c986 */ /* 0x0009e6000c10112c */
[-C--:B0-----:R-:W-:Y:S01]  /*caa0*/  @!P2 IMAD R3, R28, R138.reuse, RZ ;  /* 0x0000008a1c03a224 */ /* 0x081fe200078e02ff */
[----:B------:R4:W-:Y:S01]  /*cab0*/  @!P3 STG.E.U8 desc[UR44][R8.64+0x60], R5 ;  /* 0x000060050800b986 */ /* 0x0009e2000c10112c */
[-C--:B------:R-:W-:Y:S02]  /*cac0*/  @!P1 IMAD R29, R29, R138.reuse, RZ ;  /* 0x0000008a1d1d9224 */ /* 0x080fe400078e02ff */
[-C--:B-1----:R-:W-:Y:S01]  /*cad0*/  @!P5 IMAD R7, R30, R138.reuse, RZ ;  /* 0x0000008a1e07d224 */ /* 0x082fe200078e02ff */
[----:B------:R4:W-:Y:S01]  /*cae0*/  @!P2 STG.E.U8 desc[UR44][R10.64+0x68], R3 ;  /* 0x000068030a00a986 */ /* 0x0009e2000c10112c */
[----:B------:R-:W-:-:S03]  /*caf0*/  @!P0 IMAD R31, R31, R138, RZ ;  /* 0x0000008a1f1f8224 */ /* 0x000fc600078e02ff */
[----:B------:R4:W-:Y:S04]  /*cb00*/  @!P1 STG.E.U8 desc[UR44][R10.64+0x69], R29 ;  /* 0x0000691d0a009986 */ /* 0x0009e8000c10112c */
[----:B------:R4:W-:Y:S04]  /*cb10*/  @!P5 STG.E.U8 desc[UR44][R8.64+0x68], R7 ;  /* 0x000068070800d986 */ /* 0x0009e8000c10112c */
[----:B------:R4:W-:Y:S02]  /*cb20*/  @!P0 STG.E.U8 desc[UR44][R8.64+0x69], R31 ;  /* 0x0000691f08008986 */ /* 0x0009e4000c10112c */
.L_x_258:
[----:B------:R-:W-:Y:S05]  /*cb30*/  BSYNC B0 ;  /* 0x0000000000007941 */ /* 0x000fea0003800000 */
.L_x_32:
[----:B------:R-:W-:Y:S01]  /*cb40*/  ULDC UR4, c[0x0][0xc] ;  /* 0x0000030000047ab9 */ /* 0x000fe20000000800 */
[----:B------:R-:W-:Y:S01]  /*cb50*/  ULDC UR5, c[0x0][0x10] ;  /* 0x0000040000057ab9 */ /* 0x000fe20000000800 */
[----:B0---4-:R-:W0:Y:S01]  /*cb60*/  LDC R3, c[0x0][0x14] ;  /* 0x00000500ff037b82 */ /* 0x011e220000000800 */
[----:B------:R-:W-:Y:S01]  /*cb70*/  UIMAD.WIDE.U32 UR4, UR4, UR5, URZ ;  /* 0x00000005040472a5 */ /* 0x000fe2000f8e003f */
[----:B------:R-:W-:Y:S01]  /*cb80*/  PRMT R0, RZ, 0x7610, R0 ;  /* 0x00007610ff007816 */ /* 0x000fe20000000000 */
[----:B------:R-:W-:Y:S02]  /*cb90*/  IMAD.MOV.U32 R139, RZ, RZ, -0x1 ;  /* 0xffffffffff8b7424 */ /* 0x000fe400078e00ff */
[----:B------:R-:W-:Y:S02]  /*cba0*/  IMAD.MOV.U32 R136, RZ, RZ, -0x1 ;  /* 0xffffffffff887424 */ /* 0x000fe400078e00ff */
[----:B0-----:R-:W-:-:S04]  /*cbb0*/  IMAD.WIDE.U32 R16, R3, UR4, R16 ;  /* 0x0000000403107c25 */ /* 0x001fc8000f8e0010 */
[----:B------:R-:W-:Y:S01]  /*cbc0*/  IMAD R3, R3, UR5, RZ ;  /* 0x0000000503037c24 */ /* 0x000fe2000f8e02ff */
[----:B------:R-:W-:Y:S02]  /*cbd0*/  ULDC.64 UR4, c[0x0][0x650] ;  /* 0x0001940000047ab9 */ /* 0x000fe40000000a00 */
[----:B------:R-:W-:Y:S01]  /*cbe0*/  ISETP.GE.U32.AND P0, PT, R16, UR4, PT ;  /* 0x0000000410007c0c */ /* 0x000fe2000bf06070 */
[----:B------:R-:W-:-:S05]  /*cbf0*/  IMAD.IADD R17, R17, 0x1, R3 ;  /* 0x0000000111117824 */ /* 0x000fca00078e0203 */
[----:B------:R-:W-:-:S13]  /*cc00*/  ISETP.GE.U32.AND.EX P0, PT, R17, UR5, PT, P0 ;  /* 0x0000000511007c0c */ /* 0x000fda000bf06100 */
[----:B------:R-:W-:Y:S05]  /*cc10*/  @P0 BRA `(.L_x_259) ;  /* 0x0000000400640947 */ /* 0x000fea0003800000 */
[----:B------:R-:W0:Y:S01]  /*cc20*/  S2R R12, SR_CTAID.X ;  /* 0x00000000000c7919 */ /* 0x000e220000002500 */
[----:B------:R-:W4:Y:S01]  /*cc30*/  LDC.64 R10, c[0x0][0x628] ;  /* 0x00018a00ff0a7b82 */ /* 0x000f220000000a00 */
[----:B------:R-:W-:Y:S01]  /*cc40*/  ULDC UR4, c[0x0][0x150] ;  /* 0x0000540000047ab9 */ /* 0x000fe20000000800 */
[----:B------:R-:W-:Y:S01]  /*cc50*/  IMAD.MOV.U32 R8, RZ, RZ, R16 ;  /* 0x000000ffff087224 */ /* 0x000fe200078e0010 */
[----:B------:R-:W0:Y:S01]  /*cc60*/  S2R R24, SR_CTAID.Y ;  /* 0x0000000000187919 */ /* 0x000e220000002600 */
[----:B------:R-:W-:-:S04]  /*cc70*/  IMAD.MOV.U32 R9, RZ, RZ, R17 ;  /* 0x000000ffff097224 */ /* 0x000fc800078e0011 */
[----:B------:R-:W1:Y:S08]  /*cc80*/  LDC R21, c[0x0][0x144] ;  /* 0x00005100ff157b82 */ /* 0x000e700000000800 */
[----:B------:R-:W1:Y:S08]  /*cc90*/  LDC R0, c[0x0][0x630] ;  /* 0x00018c00ff007b82 */ /* 0x000e700000000800 */
[----:B------:R-:W1:Y:S01]  /*cca0*/  LDC.64 R14, c[0x0][0x620] ;  /* 0x00018800ff0e7b82 */ /* 0x000e620000000a00 */
[----:B----4-:R-:W-:-:S04]  /*ccb0*/  ISETP.NE.U32.AND P0, PT, R10, RZ, PT ;  /* 0x000000ff0a00720c */ /* 0x010fc80003f05070 */
[----:B------:R-:W-:Y:S02]  /*ccc0*/  ISETP.NE.AND.EX P0, PT, R11, RZ, PT, P0 ;  /* 0x000000ff0b00720c */ /* 0x000fe40003f05300 */
[----:B0-----:R-:W-:-:S05]  /*ccd0*/  I2FP.F32.U32 R3, R12 ;  /* 0x0000000c00037245 */ /* 0x001fca0000201000 */
[----:B------:R-:W-:-:S04]  /*cce0*/  FMUL R3, R3, UR4 ;  /* 0x0000000403037c20 */ /* 0x000fc80008400000 */
[----:B------:R0:W4:Y:S02]  /*ccf0*/  F2I.U32.TRUNC.NTZ R20, R3 ;  /* 0x0000000300147305 */ /* 0x000124000020f000 */
[----:B------:R-:W-:Y:S05]  /*cd00*/  @!P0 BRA `(.L_x_260) ;  /* 0x0000000000288947 */ /* 0x000fea0003800000 */
[----:B0-----:R-:W0:Y:S02]  /*cd10*/  LDC R3, c[0x0][0x634] ;  /* 0x00018d00ff037b82 */ /* 0x001e240000000800 */
[----:B0-----:R-:W-:-:S05]  /*cd20*/  IADD3 R3, P0, R16, R3, RZ ;  /* 0x0000000310037210 */ /* 0x001fca0007f1e0ff */
[----:B------:R-:W-:-:S04]  /*cd30*/  IMAD.X R13, RZ, RZ, R17, P0 ;  /* 0x000000ffff0d7224 */ /* 0x000fc800000e0611 */
[----:B------:R-:W-:-:S04]  /*cd40*/  IMAD.WIDE.U32 R4, R13, R10, RZ ;  /* 0x0000000a0d047225 */ /* 0x000fc800078e00ff */
[----:B-1-3--:R-:W-:-:S04]  /*cd50*/  IMAD.WIDE.U32 R6, P0, R3, R11, R4 ;  /* 0x0000000b03067225 */ /* 0x00afc80007800004 */
[----:B------:R-:W-:-:S04]  /*cd60*/  IMAD.WIDE.U32 R4, R3, R10, RZ ;  /* 0x0000000a03047225 */ /* 0x000fc800078e00ff */
[----:B------:R-:W-:Y:S01]  /*cd70*/  IMAD.X R9, RZ, RZ, RZ, P0 ;  /* 0x000000ffff097224 */ /* 0x000fe200000e06ff */
[----:B------:R-:W-:Y:S01]  /*cd80*/  IADD3 RZ, P0, R5, R6, RZ ;  /* 0x0000000605ff7210 */ /* 0x000fe20007f1e0ff */
[----:B------:R-:W-:-:S04]  /*cd90*/  IMAD.MOV.U32 R8, RZ, RZ, R7 ;  /* 0x000000ffff087224 */ /* 0x000fc800078e0007 */
[----:B------:R-:W-:-:S08]  /*cda0*/  IMAD.WIDE.U32.X R8, R13, R11, R8, P0 ;  /* 0x0000000b0d087225 */ /* 0x000fd000000e0408 */
.L_x_260:
[----:B------:R-:W2:Y:S01]  /*cdb0*/  LDC.64 R30, c[0x0][0x640] ;  /* 0x00019000ff1e7b82 */ /* 0x000ea20000000a00 */
[-CC-:B-1----:R-:W-:Y:S01]  /*cdc0*/  SHF.R.U64 R136, R8, R0.reuse, R9.reuse ;  /* 0x0000000008887219 */ /* 0x182fe20000001209 */
[----:B----4-:R-:W-:Y:S01]  /*cdd0*/  IMAD.MOV R20, RZ, RZ, -R20 ;  /* 0x000000ffff147224 */ /* 0x010fe200078e0a14 */
[----:B------:R-:W-:Y:S01]  /*cde0*/  SHF.R.U32.HI R0, RZ, R0, R9 ;  /* 0x00000000ff007219 */ /* 0x000fe20000011609 */
[----:B------:R-:W-:Y:S01]  /*cdf0*/  ULDC UR4, c[0x0][0x154] ;  /* 0x0000550000047ab9 */ /* 0x000fe20000000800 */
[----:B0-----:R-:W-:Y:S01]  /*ce00*/  IADD3 R3, P0, RZ, -R136, RZ ;  /* 0x80000088ff037210 */ /* 0x001fe20007f1e0ff */
[----:B------:R-:W-:Y:S02]  /*ce10*/  IMAD R26, R21, R20, R12 ;  /* 0x00000014151a7224 */ /* 0x000fe400078e020c */
[----:B---3--:R-:W0:Y:S01]  /*ce20*/  LDC R6, c[0x0][0x618] ;  /* 0x00018600ff067b82 */ /* 0x008e220000000800 */
[----:B------:R-:W-:Y:S02]  /*ce30*/  IMAD.MOV.U32 R7, RZ, RZ, 0x1 ;  /* 0x00000001ff077424 */ /* 0x000fe400078e00ff */
[----:B------:R-:W-:-:S04]  /*ce40*/  IMAD.X R5, RZ, RZ, ~R0, P0 ;  /* 0x000000ffff057224 */ /* 0x000fc800000e0e00 */
[-C--:B------:R-:W-:Y:S01]  /*ce50*/  IMAD R0, R5, R14.reuse, RZ ;  /* 0x0000000e05007224 */ /* 0x080fe200078e02ff */
[----:B------:R-:W1:Y:S01]  /*ce60*/  LDC R8, c[0x0][0x608] ;  /* 0x00018200ff087b82 */ /* 0x000e620000000800 */
[----:B------:R-:W-:-:S04]  /*ce70*/  IMAD.WIDE.U32 R4, R3, R14, R16 ;  /* 0x0000000e03047225 */ /* 0x000fc800078e0010 */
[----:B------:R-:W-:Y:S01]  /*ce80*/  IMAD R3, R3, R15, R0 ;  /* 0x0000000f03037224 */ /* 0x000fe200078e0200 */
[----:B------:R-:W-:Y:S02]  /*ce90*/  I2FP.F32.U32 R0, R24 ;  /* 0x0000001800007245 */ /* 0x000fe40000201000 */
[----:B------:R-:W3:Y:S01]  /*cea0*/  LDC R28, c[0x0][0x658] ;  /* 0x00019600ff1c7b82 */ /* 0x000ee20000000800 */
[----:B------:R-:W-:Y:S01]  /*ceb0*/  IMAD.IADD R3, R5, 0x1, R3 ;  /* 0x0000000105037824 */ /* 0x000fe200078e0203 */
[----:B--2---:R-:W-:Y:S01]  /*cec0*/  ISETP.NE.U32.AND P0, PT, R30, RZ, PT ;  /* 0x000000ff1e00720c */ /* 0x004fe20003f05070 */
[----:B------:R-:W-:Y:S01]  /*ced0*/  FMUL R0, R0, UR4 ;  /* 0x0000000400007c20 */ /* 0x000fe20008400000 */
[----:B------:R-:W-:Y:S02]  /*cee0*/  IMAD.MOV.U32 R5, RZ, RZ, -0x1 ;  /* 0xffffffffff057424 */ /* 0x000fe400078e00ff */
[----:B------:R-:W-:Y:S01]  /*cef0*/  ISETP.NE.AND.EX P0, PT, R31, RZ, PT, P0 ;  /* 0x000000ff1f00720c */ /* 0x000fe20003f05300 */
[----:B------:R2:W4:Y:S01]  /*cf00*/  F2I.U32.TRUNC.NTZ R13, R0 ;  /* 0x00000000000d7305 */ /* 0x000522000020f000 */
[----:B------:R-:W2:Y:S01]  /*cf10*/  LDC R15, c[0x0][0x148] ;  /* 0x00005200ff0f7b82 */ /* 0x000ea20000000800 */
[----:B0-----:R-:W-:-:S02]  /*cf20*/  SHF.R.U64 R12, R4, R6, R3 ;  /* 0x00000006040c7219 */ /* 0x001fc40000001203 */
[----:B------:R-:W-:-:S05]  /*cf30*/  SHF.R.U32.HI R3, RZ, R6, R3 ;  /* 0x00000006ff037219 */ /* 0x000fca0000011603 */
[----:B------:R-:W0:Y:S01]  /*cf40*/  LDC R20, c[0x0][0x600] ;  /* 0x00018000ff147b82 */ /* 0x000e220000000800 */
[-CC-:B-1----:R-:W-:Y:S02]  /*cf50*/  SHF.R.U64 R10, R12, R8.reuse, R3.reuse ;  /* 0x000000080c0a7219 */ /* 0x182fe40000001203 */
[----:B------:R-:W-:-:S05]  /*cf60*/  SHF.R.U32.HI R3, RZ, R8, R3 ;  /* 0x00000008ff037219 */ /* 0x000fca0000011603 */
[----:B------:R-:W1:Y:S01]  /*cf70*/  LDC R21, c[0x0][0x648] ;  /* 0x00019200ff157b82 */ /* 0x000e620000000800 */
[-C--:B---3--:R-:W-:Y:S02]  /*cf80*/  SHF.L.U32 R4, R5, R28.reuse, RZ ;  /* 0x0000001c05047219 */ /* 0x088fe400000006ff */
[-CC-:B------:R-:W-:Y:S02]  /*cf90*/  SHF.R.U64 R14, R10, R28.reuse, R3.reuse ;  /* 0x0000001c0a0e7219 */ /* 0x180fe40000001203 */
[----:B------:R-:W-:Y:S02]  /*cfa0*/  SHF.R.U32.HI R5, RZ, R28, R3 ;  /* 0x0000001cff057219 */ /* 0x000fe40000011603 */
[----:B------:R-:W-:Y:S01]  /*cfb0*/  LOP3.LUT R137, RZ, R4, RZ, 0x33, !PT ;  /* 0x00000004ff897212 */ /* 0x000fe200078e33ff */
[----:B------:R-:W3:Y:S01]  /*cfc0*/  LDC R25, c[0x0][0x638] ;  /* 0x00018e00ff197b82 */ /* 0x000ee20000000800 */
[----:B------:R-:W-:Y:S01]  /*cfd0*/  SHF.L.U32 R28, R7, R28, RZ ;  /* 0x0000001c071c7219 */ /* 0x000fe200000006ff */
[----:B------:R-:W-:-:S06]  /*cfe0*/  IMAD.MOV.U32 R4, RZ, RZ, R14 ;  /* 0x000000ffff047224 */ /* 0x000fcc00078e000e */
[----:B------:R-:W0:Y:S01]  /*cff0*/  LDC R27, c[0x0][0x610] ;  /* 0x00018400ff1b7b82 */ /* 0x000e220000000800 */
[----:B----4-:R-:W-:Y:S05]  /*d000*/  @!P0 BRA `(.L_x_261) ;  /* 0x0000000000288947 */ /* 0x010fea0003800000 */
        /* <DEDUP_REMOVED lines=10> */
.L_x_261:
[----:B------:R-:W-:Y:S01]  /*d0b0*/  ISETP.NE.AND P0, PT, R2, 0x1, PT ;  /* 0x000000010200780c */ /* 0x000fe20003f05270 */
[----:B------:R-:W-:Y:S01]  /*d0c0*/  IMAD.MOV R13, RZ, RZ, -R13 ;  /* 0x000000ffff0d7224 */ /* 0x000fe200078e0a0d */
[----:B-12---:R-:W-:Y:S01]  /*d0d0*/  SHF.R.U64 R0, R4, R21, R5 ;  /* 0x0000001504007219 */ /* 0x006fe20000001205 */
[----:B0-----:R-:W-:Y:S01]  /*d0e0*/  VIADD R5, R20, 0xffffffff ;  /* 0xffffffff14057836 */ /* 0x001fe20000000000 */
[----:B------:R-:W-:-:S03]  /*d0f0*/  LOP3.LUT R137, R10, R137, RZ, 0xc0, !PT ;  /* 0x000000890a897212 */ /* 0x000fc600078ec0ff */
[----:B------:R-:W-:Y:S01]  /*d100*/  IMAD.MOV R3, RZ, RZ, -R0 ;  /* 0x000000ffff037224 */ /* 0x000fe200078e0a00 */
[----:B------:R-:W-:Y:S01]  /*d110*/  LOP3.LUT R5, R12, R5, RZ, 0xc0, !PT ;  /* 0x000000050c057212 */ /* 0x000fe200078ec0ff */
[----:B------:R-:W-:Y:S02]  /*d120*/  IMAD R137, R28, R0, R137 ;  /* 0x000000001c897224 */ /* 0x000fe400078e0289 */
[----:B---3--:R-:W-:Y:S02]  /*d130*/  IMAD R0, R3, R25, R14 ;  /* 0x0000001903007224 */ /* 0x008fe400078e020e */
[----:B------:R-:W-:Y:S02]  /*d140*/  @P0 IMAD R26, R15, R13, R24 ;  /* 0x0000000d0f1a0224 */ /* 0x000fe400078e0218 */
[----:B------:R-:W-:Y:S02]  /*d150*/  IMAD R4, R0, R20, R5 ;  /* 0x0000001400047224 */ /* 0x000fe400078e0205 */
[----:B------:R-:W-:-:S02]  /*d160*/  IMAD R137, R137, R27, R26 ;  /* 0x0000001b89897224 */ /* 0x000fc400078e021a */
[----:B------:R-:W-:-:S03]  /*d170*/  IMAD.MOV.U32 R3, RZ, RZ, 0x1 ;  /* 0x00000001ff037424 */ /* 0x000fc600078e00ff */
[----:B------:R-:W-:Y:S02]  /*d180*/  SEL R139, R4, R137, !P0 ;  /* 0x00000089048b7207 */ /* 0x000fe40004000000 */
[----:B------:R-:W-:Y:S02]  /*d190*/  PRMT R0, R3, 0x7610, R0 ;  /* 0x0000761003007816 */ /* 0x000fe40000000000 */
[----:B------:R-:W-:-:S07]  /*d1a0*/  SEL R137, R137, R4, !P0 ;  /* 0x0000000489897207 */ /* 0x000fce0004000000 */
.L_x_259:
[----:B------:R-:W-:-:S13]  /*d1b0*/  LOP3.LUT P0, RZ, R0, 0xff, RZ, 0xc0, !PT ;  /* 0x000000ff00ff7812 */ /* 0x000fda000780c0ff */
[----:B------:R-:W-:Y:S05]  /*d1c0*/  @P0 BRA `(.L_x_262) ;  /* 0xffffff3c00f40947 */ /* 0x000fea000383ffff */
[----:B------:R-:W-:Y:S05]  /*d1d0*/  EXIT ;  /* 0x000000000000794d */ /* 0x000fea0003800000 */
.L_x_7:
[----:B0-----:R-:W-:Y:S01]  /*d1e0*/  ULDC.64 UR4, c[0x0][0x650] ;  /* 0x0001940000047ab9 */ /* 0x001fe20000000a00 */
        /* <DEDUP_REMOVED lines=25> */
.L_x_264:
[----:B------:R-:W0:Y:S01]  /*d380*/  LDC.64 R28, c[0x0][0x640] ;  /* 0x00019000ff1c7b82 */ /* 0x000e220000000a00 */
[-CC-:B------:R-:W-:Y:S01]  /*d390*/  SHF.R.U64 R22, R12, R6.reuse, R13.reuse ;  /* 0x000000060c167219 */ /* 0x180fe2000000120d */
[----:B------:R-:W-:Y:S01]  /*d3a0*/  IMAD.MOV.U32 R30, RZ, RZ, 0x1 ;  /* 0x00000001ff1e7424 */ /* 0x000fe200078e00ff */
[----:B------:R-:W-:Y:S02]  /*d3b0*/  SHF.R.U32.HI R6, RZ, R6, R13 ;  /* 0x00000006ff067219 */ /* 0x000fe4000001160d */
        /* <DEDUP_REMOVED lines=8> */
[----:B------:R-:W-:Y:S01]  /*d440*/  IMAD.IADD R9, R9, 0x1, R11 ;  /* 0x0000000109097824 */ /* 0x000fe200078e020b */
[----:B0-----:R-:W-:-:S04]  /*d450*/  ISETP.NE.U32.AND P0, PT, R28, RZ, PT ;  /* 0x000000ff1c00720c */ /* 0x001fc80003f05070 */
[----:B------:R-:W-:Y:S02]  /*d460*/  ISETP.NE.AND.EX P0, PT, R29, RZ, PT, P0 ;  /* 0x000000ff1d00720c */ /* 0x000fe40003f05300 */
[----:B------:R-:W0:Y:S01]  /*d470*/  LDC R20, c[0x0][0x600] ;  /* 0x00018000ff147b82 */ /* 0x000e220000000800 */
[-CC-:B-1----:R-:W-:Y:S01]  /*d480*/  SHF.R.U64 R14, R8, R10.reuse, R9.reuse ;  /* 0x0000000a080e7219 */ /* 0x182fe20000001209 */
[----:B------:R-:W-:Y:S01]  /*d490*/  IMAD.MOV.U32 R8, RZ, RZ, -0x1 ;  /* 0xffffffffff087424 */ /* 0x000fe200078e00ff */
[----:B------:R-:W-:-:S05]  /*d4a0*/  SHF.R.U32.HI R9, RZ, R10, R9 ;  /* 0x0000000aff097219 */ /* 0x000fca0000011609 */
[----:B------:R-:W1:Y:S01]  /*d4b0*/  LDC R26, c[0x0][0x648] ;  /* 0x00019200ff1a7b82 */ /* 0x000e620000000800 */
[-CC-:B--2---:R-:W-:Y:S02]  /*d4c0*/  SHF.R.U64 R21, R14, R12.reuse, R9.reuse ;  /* 0x0000000c0e157219 */ /* 0x184fe40000001209 */
[----:B------:R-:W-:-:S05]  /*d4d0*/  SHF.R.U32.HI R6, RZ, R12, R9 ;  /* 0x0000000cff067219 */ /* 0x000fca0000011609 */
[----:B------:R-:W2:Y:S01]  /*d4e0*/  LDC R27, c[0x0][0x638] ;  /* 0x00018e00ff1b7b82 */ /* 0x000ea20000000800 */
[-C--:B---3--:R-:W-:Y:S02]  /*d4f0*/  SHF.L.U32 R8, R8, R25.reuse, RZ ;  /* 0x0000001908087219 */ /* 0x088fe400000006ff */
[-CC-:B------:R-:W-:Y:S02]  /*d500*/  SHF.R.U64 R23, R21, R25.reuse, R6.reuse ;  /* 0x0000001915177219 */ /* 0x180fe40000001206 */
[----:B------:R-:W-:Y:S02]  /*d510*/  LOP3.LUT R32, RZ, R8, RZ, 0x33, !PT ;  /* 0x00000008ff207212 */ /* 0x000fe400078e33ff */
[----:B------:R-:W-:Y:S01]  /*d520*/  SHF.R.U32.HI R9, RZ, R25, R6 ;  /* 0x00000019ff097219 */ /* 0x000fe20000011606 */
[----:B------:R-:W3:Y:S01]  /*d530*/  LDC R31, c[0x0][0x610] ;  /* 0x00018400ff1f7b82 */ /* 0x000ee20000000800 */
[----:B------:R-:W-:Y:S01]  /*d540*/  IMAD.MOV.U32 R8, RZ, RZ, R23 ;  /* 0x000000ffff087224 */ /* 0x000fe200078e0017 */
[----:B------:R-:W-:Y:S06]  /*d550*/  @!P0 BRA `(.L_x_265) ;  /* 0x0000000000288947 */ /* 0x000fec0003800000 */
        /* <DEDUP_REMOVED lines=10> */
.L_x_265:
[----:B------:R-:W-:Y:S02]  /*d600*/  ISETP.NE.AND P0, PT, R2, 0x1, PT ;  /* 0x000000010200780c */ /* 0x000fe40003f05270 */
[----:B-1----:R-:W-:Y:S01]  /*d610*/  SHF.R.U64 R6, R8, R26, R9 ;  /* 0x0000001a08067219 */ /* 0x002fe20000001209 */
[----:B0-----:R-:W-:Y:S01]  /*d620*/  VIADD R9, R20, 0xffffffff ;  /* 0xffffffff14097836 */ /* 0x001fe20000000000 */
[----:B------:R-:W-:Y:S02]  /*d630*/  SHF.L.U32 R30, R30, R25, RZ ;  /* 0x000000191e1e7219 */ /* 0x000fe400000006ff */
[----:B------:R-:W-:Y:S01]  /*d640*/  LOP3.LUT R5, R21, R32, RZ, 0xc0, !PT ;  /* 0x0000002015057212 */ /* 0x000fe200078ec0ff */
[----:B------:R-:W-:-:S04]  /*d650*/  IMAD.MOV R8, RZ, RZ, -R6 ;  /* 0x000000ffff087224 */ /* 0x000fc800078e0a06 */
[----:B------:R-:W-:Y:S01]  /*d660*/  IMAD R6, R30, R6, R5 ;  /* 0x000000061e067224 */ /* 0x000fe200078e0205 */
[----:B------:R-:W-:Y:S01]  /*d670*/  LOP3.LUT R5, R14, R9, RZ, 0xc0, !PT ;  /* 0x000000090e057212 */ /* 0x000fe200078ec0ff */
[----:B------:R-:W-:Y:S02]  /*d680*/  @P0 IMAD R3, R7, R24, R4 ;  /* 0x0000001807030224 */ /* 0x000fe400078e0204 */
[----:B--2---:R-:W-:Y:S02]  /*d690*/  IMAD R4, R8, R27, R23 ;  /* 0x0000001b08047224 */ /* 0x004fe400078e0217 */
[----:B---3--:R-:W-:Y:S02]  /*d6a0*/  IMAD R3, R6, R31, R3 ;  /* 0x0000001f06037224 */ /* 0x008fe400078e0203 */
[----:B------:R-:W-:Y:S02]  /*d6b0*/  IMAD R4, R4, R20, R5 ;  /* 0x0000001404047224 */ /* 0x000fe400078e0205 */
[----:B------:R-:W-:-:S02]  /*d6c0*/  IMAD.MOV.U32 R8, RZ, RZ, 0x1 ;  /* 0x00000001ff087424 */ /* 0x000fc400078e00ff */
[----:B------:R-:W-:Y:S01]  /*d6d0*/  IMAD.MOV.U32 R6, RZ, RZ, R22 ;  /* 0x000000ffff067224 */ /* 0x000fe200078e0016 */
[----:B------:R-:W-:Y:S02]  /*d6e0*/  SEL R21, R4, R3, !P0 ;  /* 0x0000000304157207 */ /* 0x000fe40004000000 */
[----:B------:R-:W-:-:S07]  /*d6f0*/  SEL R20, R3, R4, !P0 ;  /* 0x0000000403147207 */ /* 0x000fce0004000000 */
.L_x_263:
[----:B------:R-:W-:-:S08]  /*d700*/  NOP ;  /* 0x0000000000007918 */ /* 0x000fd00000000000 */
[----:B------:R-:W0:-:S00]  /*d710*/  USETMAXREG.DEALLOC.CTAPOOL 0x28 ;  /* 0x00000028000079c8 */ /* 0x000e0000080e0500 */
[----:B0-----:R-:W-:-:S13]  /*d720*/  ISETP.NE.AND P0, PT, R0, RZ, PT ;  /* 0x000000ff0000720c */ /* 0x001fda0003f05270 */
[----:B------:R-:W-:Y:S05]  /*d730*/  @P0 EXIT ;  /* 0x000000000000094d */ /* 0x000fea0003800000 */
[----:B------:R-:W-:Y:S01]  /*d740*/  LOP3.LUT P0, RZ, R8, 0xff, RZ, 0xc0, !PT ;  /* 0x000000ff08ff7812 */ /* 0x000fe2000780c0ff */
[----:B------:R-:W-:Y:S02]  /*d750*/  IMAD.MOV.U32 R0, RZ, RZ, 0x1 ;  /* 0x00000001ff007424 */ /* 0x000fe400078e00ff */
[----:B------:R-:W-:-:S10]  /*d760*/  IMAD.MOV.U32 R3, RZ, RZ, RZ ;  /* 0x000000ffff037224 */ /* 0x000fd400078e00ff */
[----:B------:R-:W-:Y:S05]  /*d770*/  @!P0 BRA `(.L_x_266) ;  /* 0x0000000c00788947 */ /* 0x000fea0003800000 */
[----:B------:R-:W0:Y:S01]  /*d780*/  LDC R0, c[0x0][0x28c] ;  /* 0x0000a300ff007b82 */ /* 0x000e220000000800 */
[----:B------:R-:W1:Y:S01]  /*d790*/  S2R R8, SR_CgaCtaId ;  /* 0x0000000000087919 */ /* 0x000e620000008800 */
[----:B------:R-:W-:Y:S01]  /*d7a0*/  ULDC UR5, c[0x0][0x658] ;  /* 0x0001960000057ab9 */ /* 0x000fe20000000800 */
[----:B------:R-:W-:Y:S01]  /*d7b0*/  UMOV UR7, 0xffffffff ;  /* 0xffffffff00077882 */ /* 0x000fe20000000000 */
[----:B------:R-:W-:Y:S01]  /*d7c0*/  ULDC UR6, c[0x0][0xc] ;  /* 0x0000030000067ab9 */ /* 0x000fe20000000800 */
[----:B------:R-:W-:Y:S01]  /*d7d0*/  USHF.L.U32 UR9, UR7, UR5, URZ ;  /* 0x0000000507097299 */ /* 0x000fe2000800063f */
[----:B------:R-:W-:Y:S01]  /*d7e0*/  IMAD.MOV.U32 R11, RZ, RZ, 0x1c00 ;  /* 0x00001c00ff0b7424 */ /* 0x000fe200078e00ff */
[----:B------:R-:W-:Y:S01]  /*d7f0*/  UMOV UR8, 0x1 ;  /* 0x0000000100087882 */ /* 0x000fe20000000000 */
[----:B------:R-:W-:Y:S01]  /*d800*/  ULDC UR7, c[0x0][0x10] ;  /* 0x0000040000077ab9 */ /* 0x000fe20000000800 */
[----:B------:R-:W-:Y:S01]  /*d810*/  USHF.L.U32 UR5, UR8, UR5, URZ ;  /* 0x0000000508057299 */ /* 0x000fe2000800063f */
[----:B------:R-:W-:Y:S01]  /*d820*/  BSSY B0, `(.L_x_266) ;  /* 0x00000d3000007945 */ /* 0x000fe20003800000 */
[----:B------:R-:W-:Y:S01]  /*d830*/  UIMAD.WIDE.U32 UR6, UR6, UR7, URZ ;  /* 0x00000007060672a5 */ /* 0x000fe2000f8e003f */
[----:B------:R-:W-:Y:S01]  /*d840*/  IMAD.MOV.U32 R9, RZ, RZ, 0x1 ;  /* 0x00000001ff097424 */ /* 0x000fe200078e00ff */
[----:B------:R-:W-:Y:S01]  /*d850*/  ULDC UR8, c[0x0][0x14] ;  /* 0x0000050000087ab9 */ /* 0x000fe20000000800 */
[----:B------:R-:W-:Y:S01]  /*d860*/  LOP3.LUT R13, R19, 0x2, RZ, 0xfc, !PT ;  /* 0x00000002130d7812 */ /* 0x000fe200078efcff */
[----:B------:R-:W-:-:S02]  /*d870*/  UIMAD.WIDE.U32 UR30, UR6, UR8, URZ ;  /* 0x00000008061e72a5 */ /* 0x000fc4000f8e003f */
[----:B------:R-:W-:Y:S01]  /*d880*/  UIMAD UR7, UR7, UR8, URZ ;  /* 0x00000008070772a4 */ /* 0x000fe2000f8e023f */
[----:B------:R-:W-:Y:S01]  /*d890*/  ULDC UR4, c[0x0][0x600] ;  /* 0x0001800000047ab9 */ /* 0x000fe20000000800 */
[----:B------:R-:W-:Y:S02]  /*d8a0*/  ULOP3.LUT UR6, URZ, UR9, URZ, 0x33, !UPT ;  /* 0x000000093f067292 */ /* 0x000fe4000f8e333f */
[----:B------:R-:W-:Y:S01]  /*d8b0*/  UIADD3 UR4, UR4, -0x1, URZ ;  /* 0xffffffff04047890 */ /* 0x000fe2000fffe03f */
[----:B0-----:R-:W-:Y:S01]  /*d8c0*/  VIADD R0, R0, 0xff ;  /* 0x000000ff00007836 */ /* 0x001fe20000000000 */
[----:B------:R-:W-:Y:S01]  /*d8d0*/  UIADD3 UR7, UR31, UR7, URZ ;  /* 0x000000071f077290 */ /* 0x000fe2000fffe03f */
[----:B------:R-:W-:-:S03]  /*d8e0*/  ULDC.64 UR38, c[0x0][0x198] ;  /* 0x0000660000267ab9 */ /* 0x000fc60000000a00 */
[----:B------:R-:W-:-:S04]  /*d8f0*/  SHF.R.S32.HI R3, RZ, 0x1f, R0 ;  /* 0x0000001fff037819 */ /* 0x000fc80000011400 */
[----:B------:R-:W-:Y:S01]  /*d900*/  LEA.HI R3, R3, R0, RZ, 0x8 ;  /* 0x0000000003037211 */ /* 0x000fe200078f40ff */
[----:B------:R-:W-:Y:S01]  /*d910*/  IMAD.MOV.U32 R0, RZ, RZ, 0x1 ;  /* 0x00000001ff007424 */ /* 0x000fe200078e00ff */
[----:B-1----:R-:W-:Y:S02]  /*d920*/  LOP3.LUT R8, R8, 0x1, RZ, 0xc0, !PT ;  /* 0x0000000108087812 */ /* 0x002fe400078ec0ff */
[----:B------:R-:W-:Y:S01]  /*d930*/  SHF.R.S32.HI R10, RZ, 0x8, R3 ;  /* 0x00000008ff0a7819 */ /* 0x000fe20000011403 */
[----:B------:R-:W-:Y:S02]  /*d940*/  IMAD.MOV.U32 R3, RZ, RZ, RZ ;  /* 0x000000ffff037224 */ /* 0x000fe400078e00ff */
[----:B------:R-:W-:Y:S02]  /*d950*/  IMAD R11, R8, R11, 0x18100 ;  /* 0x00018100080b7424 */ /* 0x000fe400078e020b */
[----:B------:R-:W-:-:S07]  /*d960*/  VIADD R12, R10, 0x1 ;  /* 0x000000010a0c7836 */ /* 0x000fce0000000000 */
.L_x_277:
[----:B------:R-:W-:-:S03]  /*d970*/  UMOV UR8, 0xffffffff ;  /* 0xffffffff00087882 */ /* 0x000fc60000000000 */
[----:B------:R-:W-:Y:S05]  /*d980*/  BRA.DIV UR8, `(.L_x_267) ;  /* 0x0000000e08947947 */ /* 0x000fea000b800000 */
[----:B------:R-:W-:-:S13]  /*d990*/  ELECT P6, URZ, PT ;  /* 0x00000000003f782f */ /* 0x000fda00038c0000 */
.L_x_286:
[----:B------:R-:W0:Y:S01]  /*d9a0*/  LDC R4, c[0x0][0x28c] ;  /* 0x0000a300ff047b82 */ /* 0x000e220000000800 */
[----:B------:R-:W-:Y:S01]  /*d9b0*/  BSSY B1, `(.L_x_268) ;  /* 0x0000045000017945 */ /* 0x000fe20003800000 */
[----:B0-----:R-:W-:-:S13]  /*d9c0*/  ISETP.LT.OR P6, PT, R4, 0x1, !P6 ;  /* 0x000000010400780c */ /* 0x001fda00077c1670 */
[----:B------:R-:W-:Y:S05]  /*d9d0*/  @P6 BRA `(.L_x_269) ;  /* 0x0000000400086947 */ /* 0x000fea0003800000 */
[----:B------:R-:W-:Y:S02]  /*d9e0*/  IMAD R21, R21, 0x2, R8 ;  /* 0x0000000215157824 */ /* 0x000fe400078e0208 */
[----:B------:R-:W-:Y:S02]  /*d9f0*/  IMAD R22, R20, 0xc0, RZ ;  /* 0x000000c014167824 */ /* 0x000fe400078e02ff */
[----:B------:R-:W-:Y:S02]  /*da00*/  IMAD.MOV.U32 R24, RZ, RZ, RZ ;  /* 0x000000ffff187224 */ /* 0x000fe400078e00ff */
[----:B------:R-:W-:Y:S02]  /*da10*/  IMAD.MOV.U32 R4, RZ, RZ, R12 ;  /* 0x000000ffff047224 */ /* 0x000fe400078e000c */
[----:B------:R-:W-:Y:S02]  /*da20*/  IMAD.MOV.U32 R5, RZ, RZ, R0 ;  /* 0x000000ffff057224 */ /* 0x000fe400078e0000 */
[----:B------:R-:W-:-:S02]  /*da30*/  IMAD.MOV.U32 R14, RZ, RZ, R3 ;  /* 0x000000ffff0e7224 */ /* 0x000fc400078e0003 */
[----:B------:R-:W-:-:S07]  /*da40*/  IMAD R21, R21, 0x38, RZ ;  /* 0x0000003815157824 */ /* 0x000fce00078e02ff */
.L_x_272:
[----:B------:R-:W0:Y:S01]  /*da50*/  S2R R20, SR_CgaCtaId ;  /* 0x0000000000147919 */ /* 0x000e220000008800 */
[----:B------:R-:W-:Y:S02]  /*da60*/  MOV R7, 0x400 ;  /* 0x0000040000077802 */ /* 0x000fe40000000f00 */
[----:B------:R-:W-:-:S13]  /*da70*/  LOP3.LUT P1, RZ, R18, 0x7f, RZ, 0xc0, !PT ;  /* 0x0000007f12ff7812 */ /* 0x000fda000782c0ff */
[----:B------:R-:W1:Y:S01]  /*da80*/  @!P1 LDC R15, c[0x0][0x500] ;  /* 0x00014000ff0f9b82 */ /* 0x000e620000000800 */
[----:B0-----:R-:W-:Y:S02]  /*da90*/  LEA R23, R20, R7, 0x18 ;  /* 0x0000000714177211 */ /* 0x001fe400078ec0ff */
[----:B------:R-:W-:-:S03]  /*daa0*/  SHF.L.U32 R7, R5, 0x1f, RZ ;  /* 0x0000001f05077819 */ /* 0x000fc600000006ff */
[----:B------:R-:W-:-:S04]  /*dab0*/  IMAD R20, R14, 0x8, R23 ;  /* 0x000000080e147824 */ /* 0x000fc800078e0217 */
[----:B------:R-:W0:Y:S02]  /*dac0*/  SYNCS.PHASECHK.TRANS64.TRYWAIT P0, [R20+URZ+0x10], R7 ;  /* 0x00001007140075a7 */ /* 0x000e24000800017f */
[----:B01----:R-:W-:Y:S05]  /*dad0*/  @!P0 BRA `(.L_x_270) ;  /* 0x0000000c00608947 */ /* 0x003fea0003800000 */
.L_x_287:
[----:B0-----:R-:W-:Y:S01]  /*dae0*/  PRMT R7, R13, 0x9910, RZ ;  /* 0x000099100d077816 */ /* 0x001fe200000000ff */
[----:B------:R0:W-:Y:S03]  /*daf0*/  @!P1 SYNCS.ARRIVE.TRANS64 RZ, [R20+URZ], R15 ;  /* 0x0000000f14ff99a7 */ /* 0x0001e6000800003f */
[----:B------:R-:W-:-:S13]  /*db00*/  ISETP.NE.AND P0, PT, R7, 0x2, PT ;  /* 0x000000020700780c */ /* 0x000fda0003f05270 */
[----:B0-----:R-:W-:Y:S05]  /*db10*/  @P0 BRA `(.L_x_271) ;  /* 0x0000000000040947 */ /* 0x001fea0003800000 */
[----:B------:R-:W-:Y:S01]  /*db20*/  BPT.TRAP 0x1 ;  /* 0x000000040000795c */ /* 0x000fe20000300000 */
.L_x_271:
[----:B------:R-:W-:Y:S01]  /*db30*/  IMAD R7, R14, 0xc000, R23 ;  /* 0x0000c0000e077824 */ /* 0x000fe200078e0217 */
[----:B------:R-:W-:Y:S01]  /*db40*/  R2UR UR8, R23 ;  /* 0x00000000170872ca */ /* 0x000fe200000e0000 */
[----:B------:R-:W-:Y:S01]  /*db50*/  VIADD R4, R4, 0xffffffff ;  /* 0xffffffff04047836 */ /* 0x000fe20000000000 */
[----:B------:R-:W-:Y:S01]  /*db60*/  R2UR UR26, R24 ;  /* 0x00000000181a72ca */ /* 0x000fe200000e0000 */
[----:B------:R-:W-:Y:S01]  /*db70*/  UIADD3 UR14, UP0, UR38, 0xf0, URZ ;  /* 0x000000f0260e7890 */ /* 0x000fe2000ff1e03f */
[----:B------:R-:W-:Y:S01]  /*db80*/  R2UR UR16, R7 ;  /* 0x00000000071072ca */ /* 0x000fe200000e0000 */
[----:B------:R-:W-:Y:S01]  /*db90*/  IMAD R7, R14, 0x7000, R11 ;  /* 0x000070000e077824 */ /* 0x000fe200078e020b */
[----:B------:R-:W-:Y:S01]  /*dba0*/  R2UR UR25, R20 ;  /* 0x00000000141972ca */ /* 0x000fe200000e0000 */
[----:B------:R-:W-:Y:S01]  /*dbb0*/  UIADD3 UR40, UP1, UR38, 0x1f0, URZ ;  /* 0x000001f026287890 */ /* 0x000fe2000ff3e03f */
[----:B------:R-:W-:Y:S01]  /*dbc0*/  R2UR UR28, R6 ;  /* 0x00000000061c72ca */ /* 0x000fe200000e0000 */
[----:B------:R-:W-:Y:S01]  /*dbd0*/  UIADD3.X UR15, URZ, UR39, URZ, UP0, !UPT ;  /* 0x000000273f0f7290 */ /* 0x000fe200087fe43f */
[----:B------:R-:W-:Y:S01]  /*dbe0*/  R2UR UR32, R7 ;  /* 0x00000000072072ca */ /* 0x000fe200000e0000 */
[----:B------:R-:W-:Y:S01]  /*dbf0*/  UIADD3.X UR41, URZ, UR39, URZ, UP1, !UPT ;  /* 0x000000273f297290 */ /* 0x000fe20008ffe43f */
[----:B------:R-:W-:Y:S01]  /*dc00*/  R2UR UR27, R22 ;  /* 0x00000000161b72ca */ /* 0x000fe200000e0000 */
[----:B------:R-:W-:Y:S01]  /*dc10*/  VIADD R14, R14, 0x1 ;  /* 0x000000010e0e7836 */ /* 0x000fe20000000000 */
[----:B------:R-:W-:Y:S01]  /*dc20*/  R2UR UR35, R21 ;  /* 0x00000000152372ca */ /* 0x000fe200000e0000 */
[----:B------:R-:W-:Y:S01]  /*dc30*/  UIADD3 UR18, UR26, 0x80, URZ ;  /* 0x000000801a127890 */ /* 0x000fe2000fffe03f */
[----:B------:R-:W-:Y:S01]  /*dc40*/  ISETP.GT.AND P1, PT, R4, 0x1, PT ;  /* 0x000000010400780c */ /* 0x000fe20003f24270 */
[----:B------:R-:W-:Y:S01]  /*dc50*/  UIADD3 UR24, UR16, 0x100, URZ ;  /* 0x0000010010187890 */ /* 0x000fe2000fffe03f */
[----:B------:R-:W-:Y:S01]  /*dc60*/  ISETP.NE.AND P0, PT, R14, 0x2, PT ;  /* 0x000000020e00780c */ /* 0x000fe20003f05270 */
[----:B------:R-:W-:Y:S01]  /*dc70*/  UIADD3 UR16, UR16, 0x6100, URZ ;  /* 0x0000610010107890 */ /* 0x000fe2000fffe03f */
[----:B------:R-:W-:Y:S01]  /*dc80*/  VIADD R24, R24, 0x100 ;  /* 0x0000010018187836 */ /* 0x000fe20000000000 */
[----:B------:R-:W-:Y:S01]  /*dc90*/  UMOV UR22, 0x0 ;  /* 0x0000000000167882 */ /* 0x000fe20000000000 */
[----:B------:R-:W-:Y:S01]  /*dca0*/  UMOV UR23, 0x10000000 ;  /* 0x1000000000177882 */ /* 0x000fe20000000000 */
[----:B------:R-:W-:Y:S01]  /*dcb0*/  UIADD3 UR32, UR8, UR32, URZ ;  /* 0x0000002008207290 */ /* 0x000fe2000fffe03f */
[----:B------:R-:W-:Y:S01]  /*dcc0*/  SEL R20, RZ, 0x1, P0 ;  /* 0x00000001ff147807 */ /* 0x000fe20000000000 */
[----:B------:R-:W-:Y:S01]  /*dcd0*/  UMOV UR17, UR25 ;  /* 0x0000001900117c82 */ /* 0x000fe20008000000 */
[----:B------:R-:W-:Y:S01]  /*dce0*/  UMOV UR20, UR28 ;  /* 0x0000001c00147c82 */ /* 0x000fe20008000000 */
[----:B------:R-:W-:Y:S01]  /*dcf0*/  UIADD3 UR8, UR32, 0x3800, URZ ;  /* 0x0000380020087890 */ /* 0x000fe2000fffe03f */
[----:B------:R0:W-:Y:S01]  /*dd00*/  UTMALDG.3D [UR24], [UR14], desc[UR22] ;  /* 0x000016180e0075b4 */ /* 0x0001e20008011000 */
        /* <DEDUP_REMOVED lines=8> */
[----:B------:R0:W-:Y:S01]  /*dd90*/  UTMALDG.3D [UR16], [UR14], desc[UR22] ;  /* 0x000016100e0075b4 */ /* 0x0001e20008011000 */
[----:B------:R-:W-:Y:S01]  /*dda0*/  UMOV UR10, UR18 ;  /* 0x00000012000a7c82 */ /* 0x000fe20008000000 */
[----:B------:R-:W-:-:S02]  /*ddb0*/  LOP3.LUT R5, R5, R20, RZ, 0x3c, !PT ;  /* 0x0000001405057212 */ /* 0x000fc400078e3cff */
[----:B------:R-:W-:Y:S01]  /*ddc0*/  SEL R14, R14, RZ, P0 ;  /* 0x000000ff0e0e7207 */ /* 0x000fe20000000000 */
[----:B------:R0:W-:Y:S01]  /*ddd0*/  UTMALDG.3D.MULTICAST [UR32], [UR40], UR13, desc[UR22] ;  /* 0x00001620280073b4 */ /* 0x0001e2000801180d */
[----:B------:R0:W-:Y:S02]  /*dde0*/  UTMALDG.3D.MULTICAST [UR8], [UR40], UR13, desc[UR22] ;  /* 0x00001608280073b4 */ /* 0x0001e4000801180d */
[----:B0-----:R-:W-:Y:S05]  /*ddf0*/  @P1 BRA `(.L_x_272) ;  /* 0xfffffffc00141947 */ /* 0x001fea000383ffff */
.L_x_269:
[----:B------:R-:W-:Y:S05]  /*de00*/  BSYNC B1 ;  /* 0x0000000000017941 */ /* 0x000fea0003800000 */
.L_x_268:
[----:B------:R-:W-:Y:S01]  /*de10*/  LOP3.LUT P1, RZ, R9, 0xff, RZ, 0xc0, !PT ;  /* 0x000000ff09ff7812 */ /* 0x000fe2000782c0ff */
[----:B------:R-:W-:Y:S01]  /*de20*/  IMAD.IADD R3, R10, 0x1, R3 ;  /* 0x000000010a037824 */ /* 0x000fe200078e0203 */
[----:B------:R-:W-:Y:S01]  /*de30*/  IADD3 R16, P2, R16, UR30, RZ ;  /* 0x0000001e10107c10 */ /* 0x000fe2000ff5e0ff */
[----:B------:R-:W-:Y:S01]  /*de40*/  ULDC.64 UR8, c[0x0][0x650] ;  /* 0x0001940000087ab9 */ /* 0x000fe20000000a00 */
[----:B------:R-:W-:Y:S01]  /*de50*/  BSSY B1, `(.L_x_273) ;  /* 0x000006d000017945 */ /* 0x000fe20003800000 */
[----:B------:R-:W-:Y:S01]  /*de60*/  IMAD.MOV.U32 R20, RZ, RZ, -0x1 ;  /* 0xffffffffff147424 */ /* 0x000fe200078e00ff */
[----:B------:R-:W-:Y:S01]  /*de70*/  ISETP.GT.U32.AND P0, PT, R3, 0x1, PT ;  /* 0x000000010300780c */ /* 0x000fe20003f04070 */
[----:B------:R-:W-:Y:S01]  /*de80*/  IMAD.MOV.U32 R21, RZ, RZ, -0x1 ;  /* 0xffffffffff157424 */ /* 0x000fe200078e00ff */
[----:B------:R-:W-:Y:S02]  /*de90*/  SHF.R.U32.HI R4, RZ, 0x1, R3 ;  /* 0x00000001ff047819 */ /* 0x000fe40000011603 */
[----:B------:R-:W-:-:S02]  /*dea0*/  ISETP.LT.U32.AND P0, PT, R10, 0x2, P0 ;  /* 0x000000020a00780c */ /* 0x000fc40000701070 */
[----:B------:R-:W-:Y:S01]  /*deb0*/  IADD3.X R17, R17, UR7, RZ, P2, !PT ;  /* 0x0000000711117c10 */ /* 0x000fe200097fe4ff */
[----:B------:R-:W0:Y:S01]  /*dec0*/  @P1 S2R R6, SR_CgaCtaId ;  /* 0x0000000000061919 */ /* 0x000e220000008800 */
[----:B------:R-:W-:Y:S02]  /*ded0*/  @P1 MOV R5, 0x400 ;  /* 0x0000040000051802 */ /* 0x000fe40000000f00 */
[----:B------:R-:W-:Y:S02]  /*dee0*/  ISETP.GE.U32.AND P2, PT, R16, UR8, PT ;  /* 0x0000000810007c0c */ /* 0x000fe4000bf46070 */
[----:B------:R-:W-:Y:S02]  /*def0*/  LOP3.LUT R4, R4, 0x1, RZ, 0xc0, !PT ;  /* 0x0000000104047812 */ /* 0x000fe400078ec0ff */
[----:B------:R-:W-:Y:S02]  /*df00*/  LOP3.LUT R3, R3, 0x1, RZ, 0xc0, !PT ;  /* 0x0000000103037812 */ /* 0x000fe400078ec0ff */
[----:B------:R-:W-:-:S02]  /*df10*/  PRMT R9, RZ, 0x7610, R9 ;  /* 0x00007610ff097816 */ /* 0x000fc40000000009 */
[----:B0-----:R-:W-:Y:S01]  /*df20*/  @P1 LEA R5, R6, R5, 0x18 ;  /* 0x0000000506051211 */ /* 0x001fe200078ec0ff */
[----:B------:R-:W-:-:S03]  /*df30*/  IMAD.MOV.U32 R6, RZ, RZ, -0x1 ;  /* 0xffffffffff067424 */ /* 0x000fc600078e00ff */
[----:B------:R0:W-:Y:S01]  /*df40*/  @P1 SYNCS.ARRIVE.TRANS64.A1T0 RZ, [R5+URZ+0x38], RZ ;  /* 0x000038ff05ff19a7 */ /* 0x0001e2000810003f */
[----:B------:R-:W-:-:S04]  /*df50*/  ISETP.NE.U32.AND P1, PT, R4, 0x1, PT ;  /* 0x000000010400780c */ /* 0x000fc80003f25070 */
[----:B------:R-:W-:Y:S02]  /*df60*/  ISETP.GT.U32.AND P1, PT, R10, 0x1, !P1 ;  /* 0x000000010a00780c */ /* 0x000fe40004f24070 */
[----:B0-----:R-:W-:Y:S02]  /*df70*/  SEL R5, RZ, 0x1, !P0 ;  /* 0x00000001ff057807 */ /* 0x001fe40004000000 */
[----:B------:R-:W-:Y:S02]  /*df80*/  ISETP.GE.U32.AND.EX P0, PT, R17, UR9, PT, P2 ;  /* 0x0000000911007c0c */ /* 0x000fe4000bf06120 */
[----:B------:R-:W-:-:S04]  /*df90*/  SEL R4, RZ, 0x1, !P1 ;  /* 0x00000001ff047807 */ /* 0x000fc80004800000 */
[----:B------:R-:W-:Y:S02]  /*dfa0*/  LOP3.LUT R0, R4, R0, R5, 0x96, !PT ;  /* 0x0000000004007212 */ /* 0x000fe400078e9605 */
[----:B------:R-:W-:-:S05]  /*dfb0*/  PRMT R4, RZ, 0x7610, R4 ;  /* 0x00007610ff047816 */ /* 0x000fca0000000004 */
[----:B------:R-:W-:Y:S05]  /*dfc0*/  @P0 BRA `(.L_x_274) ;  /* 0x0000000400540947 */ /* 0x000fea0003800000 */
[----:B------:R-:W0:Y:S01]  /*dfd0*/  S2R R15, SR_CTAID.X ;  /* 0x00000000000f7919 */ /* 0x000e220000002500 */
[----:B------:R-:W-:Y:S01]  /*dfe0*/  ULDC.64 UR8, c[0x0][0x628] ;  /* 0x00018a0000087ab9 */ /* 0x000fe20000000a00 */
[----:B------:R-:W-:Y:S01]  /*dff0*/  ULDC UR11, c[0x0][0x630] ;  /* 0x00018c00000b7ab9 */ /* 0x000fe20000000800 */
[----:B------:R-:W-:Y:S01]  /*e000*/  ISETP.NE.U32.AND P0, PT, RZ, UR8, PT ;  /* 0x00000008ff007c0c */ /* 0x000fe2000bf05070 */
[----:B------:R-:W1:Y:S01]  /*e010*/  S2R R20, SR_CTAID.Y ;  /* 0x0000000000147919 */ /* 0x000e620000002600 */
[----:B------:R-:W-:Y:S01]  /*e020*/  ULDC UR12, c[0x0][0x150] ;  /* 0x00005400000c7ab9 */ /* 0x000fe20000000800 */
[----:B------:R-:W-:Y:S01]  /*e030*/  IMAD.MOV.U32 R4, RZ, RZ, R16 ;  /* 0x000000ffff047224 */ /* 0x000fe200078e0010 */
[----:B------:R-:W-:Y:S01]  /*e040*/  ISETP.NE.AND.EX P0, PT, RZ, UR9, PT, P0 ;  /* 0x00000009ff007c0c */ /* 0x000fe2000bf05300 */
[----:B------:R-:W-:Y:S01]  /*e050*/  IMAD.MOV.U32 R5, RZ, RZ, R17 ;  /* 0x000000ffff057224 */ /* 0x000fe200078e0011 */
[----:B0-----:R-:W-:-:S11]  /*e060*/  I2FP.F32.U32 R22, R15 ;  /* 0x0000000f00167245 */ /* 0x001fd60000201000 */
[----:B------:R-:W-:Y:S05]  /*e070*/  @!P0 BRA `(.L_x_275) ;  /* 0x0000000000288947 */ /* 0x000fea0003800000 */
[----:B------:R-:W-:Y:S02]  /*e080*/  ULDC UR10, c[0x0][0x634] ;  /* 0x00018d00000a7ab9 */ /* 0x000fe40000000800 */
[----:B------:R-:W-:-:S05]  /*e090*/  IADD3 R5, P0, R16, UR10, RZ ;  /* 0x0000000a10057c10 */ /* 0x000fca000ff1e0ff */
[----:B------:R-:W-:-:S04]  /*e0a0*/  IMAD.X R21, RZ, RZ, R17, P0 ;  /* 0x000000ffff157224 */ /* 0x000fc800000e0611 */
[----:B------:R-:W-:-:S04]  /*e0b0*/  IMAD.WIDE.U32 R6, R21, UR8, RZ ;  /* 0x0000000815067c25 */ /* 0x000fc8000f8e00ff */
[----:B------:R-:W-:-:S04]  /*e0c0*/  IMAD.WIDE.U32 R6, P0, R5, UR9, R6 ;  /* 0x0000000905067c25 */ /* 0x000fc8000f800006 */
[----:B------:R-:W-:-:S04]  /*e0d0*/  IMAD.WIDE.U32 R4, R5, UR8, RZ ;  /* 0x0000000805047c25 */ /* 0x000fc8000f8e00ff */
[----:B------:R-:W-:Y:S01]  /*e0e0*/  IMAD.MOV.U32 R4, RZ, RZ, R7 ;  /* 0x000000ffff047224 */ /* 0x000fe200078e0007 */
[----:B------:R-:W-:Y:S01]  /*e0f0*/  IADD3 RZ, P1, R5, R6, RZ ;  /* 0x0000000605ff7210 */ /* 0x000fe20007f3e0ff */
[----:B------:R-:W-:-:S04]  /*e100*/  IMAD.X R5, RZ, RZ, RZ, P0 ;  /* 0x000000ffff057224 */ /* 0x000fc800000e06ff */
[----:B------:R-:W-:-:S08]  /*e110*/  IMAD.WIDE.U32.X R4, R21, UR9, R4, P1 ;  /* 0x0000000915047c25 */ /* 0x000fd000088e0404 */
.L_x_275:
[--C-:B------:R-:W-:Y:S01]  /*e120*/  SHF.R.U64 R14, R4, UR11, R5.reuse ;  /* 0x0000000b040e7c19 */ /* 0x100fe20008001205 */
[----:B------:R-:W-:Y:S01]  /*e130*/  FMUL R22, R22, UR12 ;  /* 0x0000000c16167c20 */ /* 0x000fe20008400000 */
[----:B------:R-:W-:Y:S01]  /*e140*/  SHF.R.U32.HI R4, RZ, UR11, R5 ;  /* 0x0000000bff047c19 */ /* 0x000fe20008011605 */
[----:B------:R-:W0:Y:S01]  /*e150*/  LDC R6, c[0x0][0x144] ;  /* 0x00005100ff067b82 */ /* 0x000e220000000800 */
[----:B------:R-:W-:Y:S01]  /*e160*/  IADD3 R5, P0, RZ, -R14, RZ ;  /* 0x8000000eff057210 */ /* 0x000fe20007f1e0ff */
[----:B------:R-:W-:Y:S01]  /*e170*/  ULDC UR10, c[0x0][0x154] ;  /* 0x00005500000a7ab9 */ /* 0x000fe20000000800 */
[----:B-1----:R-:W-:Y:S01]  /*e180*/  I2FP.F32.U32 R7, R20 ;  /* 0x0000001400077245 */ /* 0x002fe20000201000 */
[----:B------:R-:W1:Y:S01]  /*e190*/  F2I.U32.TRUNC.NTZ R22, R22 ;  /* 0x0000001600167305 */ /* 0x000e62000020f000 */
[----:B------:R-:W-:Y:S01]  /*e1a0*/  ULDC.64 UR8, c[0x0][0x620] ;  /* 0x0001880000087ab9 */ /* 0x000fe20000000a00 */
[----:B------:R-:W-:Y:S01]  /*e1b0*/  IMAD.X R4, RZ, RZ, ~R4, P0 ;  /* 0x000000ffff047224 */ /* 0x000fe200000e0e04 */
[----:B------:R-:W-:Y:S01]  /*e1c0*/  ISETP.NE.AND P2, PT, R2, 0x1, PT ;  /* 0x000000010200780c */ /* 0x000fe20003f45270 */
[----:B------:R-:W-:Y:S01]  /*e1d0*/  FMUL R23, R7, UR10 ;  /* 0x0000000a07177c20 */ /* 0x000fe20008400000 */
[----:B------:R-:W2:Y:S01]  /*e1e0*/  LDC R25, c[0x0][0x148] ;  /* 0x00005200ff197b82 */ /* 0x000ea20000000800 */
[----:B------:R-:W-:Y:S01]  /*e1f0*/  IMAD R4, R4, UR8, RZ ;  /* 0x0000000804047c24 */ /* 0x000fe2000f8e02ff */
[----:B------:R-:W-:-:S02]  /*e200*/  ULDC.64 UR10, c[0x0][0x640] ;  /* 0x00019000000a7ab9 */ /* 0x000fc40000000a00 */
[----:B------:R-:W-:Y:S01]  /*e210*/  ISETP.NE.U32.AND P0, PT, RZ, UR10, PT ;  /* 0x0000000aff007c0c */ /* 0x000fe2000bf05070 */
[----:B------:R-:W3:Y:S01]  /*e220*/  F2I.U32.TRUNC.NTZ R23, R23 ;  /* 0x0000001700177305 */ /* 0x000ee2000020f000 */
[C---:B------:R-:W-:Y:S02]  /*e230*/  IMAD R7, R5.reuse, UR9, R4 ;  /* 0x0000000905077c24 */ /* 0x040fe4000f8e0204 */
[----:B------:R-:W-:Y:S01]  /*e240*/  IMAD.WIDE.U32 R4, R5, UR8, R16 ;  /* 0x0000000805047c25 */ /* 0x000fe2000f8e0010 */
[----:B------:R-:W-:Y:S01]  /*e250*/  ULDC UR8, c[0x0][0x618] ;  /* 0x0001860000087ab9 */ /* 0x000fe20000000800 */
[----:B------:R-:W-:Y:S02]  /*e260*/  ISETP.NE.AND.EX P0, PT, RZ, UR11, PT, P0 ;  /* 0x0000000bff007c0c */ /* 0x000fe4000bf05300 */
[----:B------:R-:W-:Y:S02]  /*e270*/  IMAD.IADD R5, R5, 0x1, R7 ;  /* 0x0000000105057824 */ /* 0x000fe400078e0207 */
[----:B-1----:R-:W-:-:S03]  /*e280*/  IMAD.MOV R22, RZ, RZ, -R22 ;  /* 0x000000ffff167224 */ /* 0x002fc600078e0a16 */
[----:B------:R-:W-:Y:S01]  /*e290*/  SHF.R.U64 R21, R4, UR8, R5 ;  /* 0x0000000804157c19 */ /* 0x000fe20008001205 */
[----:B0-----:R-:W-:Y:S01]  /*e2a0*/  IMAD R15, R6, R22, R15 ;  /* 0x00000016060f7224 */ /* 0x001fe200078e020f */
[----:B------:R-:W-:Y:S01]  /*e2b0*/  SHF.R.U32.HI R4, RZ, UR8, R5 ;  /* 0x00000008ff047c19 */ /* 0x000fe20008011605 */
[----:B------:R-:W-:Y:S01]  /*e2c0*/  ULDC UR8, c[0x0][0x608] ;  /* 0x0001820000087ab9 */ /* 0x000fe20000000800 */
[----:B---3--:R-:W-:Y:S02]  /*e2d0*/  IMAD.MOV R6, RZ, RZ, -R23 ;  /* 0x000000ffff067224 */ /* 0x008fe400078e0a17 */
[--C-:B------:R-:W-:Y:S02]  /*e2e0*/  SHF.R.U64 R22, R21, UR8, R4.reuse ;  /* 0x0000000815167c19 */ /* 0x100fe40008001204 */
[----:B------:R-:W-:Y:S01]  /*e2f0*/  SHF.R.U32.HI R5, RZ, UR8, R4 ;  /* 0x00000008ff057c19 */ /* 0x000fe20008011604 */
[----:B------:R-:W-:Y:S01]  /*e300*/  ULDC UR8, c[0x0][0x658] ;  /* 0x0001960000087ab9 */ /* 0x000fe20000000800 */
[----:B--2---:R-:W-:-:S02]  /*e310*/  @P2 IMAD R15, R25, R6, R20 ;  /* 0x00000006190f2224 */ /* 0x004fc400078e0214 */
[--C-:B------:R-:W-:Y:S02]  /*e320*/  SHF.R.U64 R20, R22, UR8, R5.reuse ;  /* 0x0000000816147c19 */ /* 0x100fe40008001205 */
[----:B------:R-:W-:-:S03]  /*e330*/  SHF.R.U32.HI R23, RZ, UR8, R5 ;  /* 0x00000008ff177c19 */ /* 0x000fc60008011605 */
[----:B------:R-:W-:Y:S02]  /*e340*/  IMAD.MOV.U32 R6, RZ, RZ, R20 ;  /* 0x000000ffff067224 */ /* 0x000fe400078e0014 */
[----:B------:R-:W-:Y:S01]  /*e350*/  IMAD.MOV.U32 R5, RZ, RZ, R23 ;  /* 0x000000ffff057224 */ /* 0x000fe200078e0017 */
[----:B------:R-:W-:Y:S06]  /*e360*/  @!P0 BRA `(.L_x_276) ;  /* 0x00000000002c8947 */ /* 0x000fec0003800000 */
        /* <DEDUP_REMOVED lines=9> */
[----:B------:R-:W-:-:S04]  /*e400*/  IMAD.WIDE.U32.X R4, R23, UR11, R4, P1 ;  /* 0x0000000b17047c25 */ /* 0x000fc800088e0404 */
[----:B------:R-:W-:-:S07]  /*e410*/  IMAD.MOV.U32 R6, RZ, RZ, R4 ;  /* 0x000000ffff067224 */ /* 0x000fce00078e0004 */
.L_x_276:
[----:B------:R-:W-:Y:S01]  /*e420*/  ULDC UR8, c[0x0][0x648] ;  /* 0x0001920000087ab9 */ /* 0x000fe20000000800 */
[----:B------:R-:W-:Y:S01]  /*e430*/  LOP3.LUT R4, R22, UR6, RZ, 0xc0, !PT ;  /* 0x0000000616047c12 */ /* 0x000fe2000f8ec0ff */
[----:B------:R-:W-:Y:S01]  /*e440*/  ULDC UR9, c[0x0][0x610] ;  /* 0x0001840000097ab9 */ /* 0x000fe20000000800 */
[----:B------:R-:W-:Y:S01]  /*e450*/  SHF.R.U64 R5, R6, UR8, R5 ;  /* 0x0000000806057c19 */ /* 0x000fe20008001205 */
[----:B------:R-:W-:Y:S01]  /*e460*/  ULDC UR8, c[0x0][0x638] ;  /* 0x00018e0000087ab9 */ /* 0x000fe20000000800 */
[----:B------:R-:W-:Y:S01]  /*e470*/  LOP3.LUT R21, R21, UR4, RZ, 0xc0, !PT ;  /* 0x0000000415157c12 */ /* 0x000fe2000f8ec0ff */
[----:B------:R-:W-:Y:S02]  /*e480*/  IMAD.MOV.U32 R6, RZ, RZ, R14 ;  /* 0x000000ffff067224 */ /* 0x000fe400078e000e */
[----:B------:R-:W-:Y:S02]  /*e490*/  IMAD.MOV R7, RZ, RZ, -R5 ;  /* 0x000000ffff077224 */ /* 0x000fe400078e0a05 */
[----:B------:R-:W-:-:S02]  /*e4a0*/  IMAD R4, R5, UR5, R4 ;  /* 0x0000000505047c24 */ /* 0x000fc4000f8e0204 */
[----:B------:R-:W-:Y:S01]  /*e4b0*/  IMAD R20, R7, UR8, R20 ;  /* 0x0000000807147c24 */ /* 0x000fe2000f8e0214 */
[----:B------:R-:W-:Y:S01]  /*e4c0*/  ULDC UR8, c[0x0][0x600] ;  /* 0x0001800000087ab9 */ /* 0x000fe20000000800 */
[----:B------:R-:W-:Y:S02]  /*e4d0*/  IMAD R15, R4, UR9, R15 ;  /* 0x00000009040f7c24 */ /* 0x000fe4000f8e020f */
[----:B------:R-:W-:Y:S02]  /*e4e0*/  IMAD R20, R20, UR8, R21 ;  /* 0x0000000814147c24 */ /* 0x000fe4000f8e0215 */
[----:B------:R-:W-:-:S03]  /*e4f0*/  IMAD.MOV.U32 R4, RZ, RZ, 0x1 ;  /* 0x00000001ff047424 */ /* 0x000fc600078e00ff */
[----:B------:R-:W-:Y:S02]  /*e500*/  SEL R21, R20, R15, !P2 ;  /* 0x0000000f14157207 */ /* 0x000fe40005000000 */
[----:B------:R-:W-:-:S07]  /*e510*/  SEL R20, R15, R20, !P2 ;  /* 0x000000140f147207 */ /* 0x000fce0005000000 */
.L_x_274:
[----:B------:R-:W-:Y:S05]  /*e520*/  BSYNC B1 ;  /* 0x0000000000017941 */ /* 0x000fea0003800000 */
.L_x_273:
[----:B------:R-:W-:-:S13]  /*e530*/  LOP3.LUT P0, RZ, R4, 0xff, RZ, 0xc0, !PT ;  /* 0x000000ff04ff7812 */ /* 0x000fda000780c0ff */
[----:B------:R-:W-:Y:S05]  /*e540*/  @P0 BRA `(.L_x_277) ;  /* 0xfffffff400080947 */ /* 0x000fea000383ffff */
[----:B------:R-:W-:Y:S05]  /*e550*/  BSYNC B0 ;  /* 0x0000000000007941 */ /* 0x000fea0003800000 */
.L_x_266:
[----:B------:R-:W-:-:S03]  /*e560*/  UMOV UR8, 0xffffffff ;  /* 0xffffffff00087882 */ /* 0x000fc60000000000 */
[----:B------:R-:W-:Y:S05]  /*e570*/  BRA.DIV UR8, `(.L_x_278) ;  /* 0x0000000208cc7947 */ /* 0x000fea000b800000 */
[----:B------:R-:W-:-:S13]  /*e580*/  ELECT P6, URZ, PT ;  /* 0x00000000003f782f */ /* 0x000fda00038c0000 */
.L_x_290:
[----:B------:R-:W-:Y:S04]  /*e590*/  BSSY B0, `(.L_x_279) ;  /* 0x0000019000007945 */ /* 0x000fe80003800000 */
[----:B------:R-:W-:Y:S05]  /*e5a0*/  @!P6 BRA `(.L_x_280) ;  /* 0x00000000005ce947 */ /* 0x000fea0003800000 */
[----:B------:R-:W-:-:S04]  /*e5b0*/  LOP3.LUT R19, R19, 0x2, RZ, 0xfc, !PT ;  /* 0x0000000213137812 */ /* 0x000fc800078efcff */
[----:B------:R-:W-:-:S13]  /*e5c0*/  ISETP.NE.AND P0, PT, R19, 0x3, PT ;  /* 0x000000031300780c */ /* 0x000fda0003f05270 */
[----:B------:R-:W-:Y:S05]  /*e5d0*/  @!P0 BRA `(.L_x_281) ;  /* 0x0000000000048947 */ /* 0x000fea0003800000 */
[----:B------:R-:W-:Y:S01]  /*e5e0*/  BPT.TRAP 0x1 ;  /* 0x000000040000795c */ /* 0x000fe20000300000 */
.L_x_281:
[----:B------:R-:W0:Y:S01]  /*e5f0*/  S2R R5, SR_CgaCtaId ;  /* 0x0000000000057919 */ /* 0x000e220000008800 */
[----:B------:R-:W-:Y:S02]  /*e600*/  MOV R2, 0x400 ;  /* 0x0000040000027802 */ /* 0x000fe40000000f00 */
[----:B------:R-:W-:Y:S02]  /*e610*/  SHF.L.U32 R4, R0, 0x1f, RZ ;  /* 0x0000001f00047819 */ /* 0x000fe400000006ff */
[----:B0-----:R-:W-:-:S05]  /*e620*/  LEA R2, R5, R2, 0x18 ;  /* 0x0000000205027211 */ /* 0x001fca00078ec0ff */
[----:B------:R-:W-:-:S04]  /*e630*/  VIADD R2, R2, 0x10 ;  /* 0x0000001002027836 */ /* 0x000fc80000000000 */
[C---:B------:R-:W-:Y:S02]  /*e640*/  IMAD R7, R3.reuse, 0x8, R2 ;  /* 0x0000000803077824 */ /* 0x040fe400078e0202 */
[----:B------:R-:W-:Y:S02]  /*e650*/  VIADD R3, R3, 0x1 ;  /* 0x0000000103037836 */ /* 0x000fe40000000000 */
[----:B------:R-:W0:Y:S03]  /*e660*/  SYNCS.PHASECHK.TRANS64.TRYWAIT P0, [R7+URZ], R4 ;  /* 0x00000004070075a7 */ /* 0x000e26000800017f */
[----:B------:R-:W-:-:S04]  /*e670*/  ISETP.NE.AND P1, PT, R3, 0x2, PT ;  /* 0x000000020300780c */ /* 0x000fc80003f25270 */
[----:B------:R-:W-:Y:S02]  /*e680*/  SEL R5, RZ, 0x1, P1 ;  /* 0x00000001ff057807 */ /* 0x000fe40000800000 */
[----:B------:R-:W-:Y:S02]  /*e690*/  SEL R3, R3, RZ, P1 ;  /* 0x000000ff03037207 */ /* 0x000fe40000800000 */
[----:B------:R-:W-:Y:S01]  /*e6a0*/  LOP3.LUT R0, R0, R5, RZ, 0x3c, !PT ;  /* 0x0000000500007212 */ /* 0x000fe200078e3cff */
[----:B0-----:R-:W-:Y:S06]  /*e6b0*/  @!P0 BRA `(.L_x_282) ;  /* 0x00000000009c8947 */ /* 0x001fec0003800000 */
.L_x_291:
[----:B------:R-:W-:Y:S01]  /*e6c0*/  IMAD R3, R3, 0x8, R2 ;  /* 0x0000000803037824 */ /* 0x000fe200078e0202 */
[----:B------:R-:W-:-:S07]  /*e6d0*/  SHF.L.U32 R0, R0, 0x1f, RZ ;  /* 0x0000001f00007819 */ /* 0x000fce00000006ff */
.L_x_283:
[----:B-1----:R1:W2:Y:S02]  /*e6e0*/  SYNCS.PHASECHK.TRANS64.TRYWAIT P0, [R3+URZ], R0 ;  /* 0x00000000030075a7 */ /* 0x0022a4000800017f */
[----:B--2---:R-:W-:Y:S05]  /*e6f0*/  @!P0 NANOSLEEP.SYNCS 0x989680 ;  /* 0x009896800000895d */ /* 0x004fea0003900000 */
[----:B------:R-:W2:Y:S02]  /*e700*/  @!P0 SYNCS.PHASECHK.TRANS64 P0, [R3+URZ], R0 ;  /* 0x00000000030085a7 */ /* 0x000ea4000800007f */
[----:B--2---:R-:W-:Y:S05]  /*e710*/  @!P0 BRA `(.L_x_283) ;  /* 0xfffffffc00f08947 */ /* 0x004fea000383ffff */
.L_x_280:
[----:B------:R-:W-:Y:S05]  /*e720*/  BSYNC B0 ;  /* 0x0000000000007941 */ /* 0x000fea0003800000 */
.L_x_279:
[----:B------:R-:W-:Y:S05]  /*e730*/  EXIT ;  /* 0x000000000000794d */ /* 0x000fea0003800000 */
.L_x_21:
[----:B----4-:R4:W0:Y:S02]  /*e740*/  SYNCS.PHASECHK.TRANS64.TRYWAIT P1, [R3+URZ], R0 ;  /* 0x00000000030075a7 */ /* 0x010824000802017f */
[----:B0-----:R-:W-:Y:S05]  /*e750*/  @!P1 NANOSLEEP.SYNCS 0x989680 ;  /* 0x009896800000995d */ /* 0x001fea0003900000 */
[----:B------:R-:W0:Y:S02]  /*e760*/  @!P1 SYNCS.PHASECHK.TRANS64 P1, [R3+URZ], R0 ;  /* 0x00000000030095a7 */ /* 0x000e24000802007f */
[----:B0-----:R-:W-:Y:S05]  /*e770*/  @!P1 BRA `(.L_x_21) ;  /* 0xfffffffc00f09947 */ /* 0x001fea000383ffff */
[----:B------:R-:W-:Y:S05]  /*e780*/  BRA `(.L_x_20) ;  /* 0xffffff2c00547947 */ /* 0x000fea000383ffff */
.L_x_26:
[----:B-1----:R1:W3:Y:S02]  /*e790*/  SYNCS.PHASECHK.TRANS64.TRYWAIT P1, [R5+URZ], R4 ;  /* 0x00000004050075a7 */ /* 0x0022e4000802017f */
[----:B---3--:R-:W-:Y:S05]  /*e7a0*/  @!P1 NANOSLEEP.SYNCS 0x989680 ;  /* 0x009896800000995d */ /* 0x008fea0003900000 */
[----:B------:R-:W3:Y:S02]  /*e7b0*/  @!P1 SYNCS.PHASECHK.TRANS64 P1, [R5+URZ], R4 ;  /* 0x00000004050095a7 */ /* 0x000ee4000802007f */
[----:B---3--:R-:W-:Y:S05]  /*e7c0*/  @!P1 BRA `(.L_x_26) ;  /* 0xfffffffc00f09947 */ /* 0x008fea000383ffff */
[----:B------:R-:W-:Y:S05]  /*e7d0*/  BRA `(.L_x_25) ;  /* 0xffffff5800987947 */ /* 0x000fea000383ffff */
.L_x_267:
[----:B------:R-:W-:Y:S01]  /*e7e0*/  BSSY B1, `(.L_x_284) ;  /* 0x0000006000017945 */ /* 0x000fe20003800000 */
[----:B------:R-:W-:-:S07]  /*e7f0*/  IMAD.MOV.U32 R15, RZ, RZ, -0x1 ;  /* 0xffffffffff0f7424 */ /* 0x000fce00078e00ff */
[----:B------:R-:W-:Y:S05]  /*e800*/  WARPSYNC.COLLECTIVE R15, `(.L_x_285) ;  /* 0x000000000f0c7348 */ /* 0x000fea0003c00000 */
[----:B------:R-:W-:Y:S02]  /*e810*/  ELECT P6, UR62, PT ;  /* 0x00000000003e782f */ /* 0x000fe400038c0000 */
[----:B------:R-:W-:Y:S01]  /*e820*/  MOV R14, UR62 ;  /* 0x0000003e000e7c02 */ /* 0x000fe20008000f00 */
[----:B------:R-:W-:Y:S10]  /*e830*/  ENDCOLLECTIVE ;  /* 0x000000000000791b */ /* 0x000ff40003800000 */
.L_x_285:
[----:B------:R-:W-:Y:S05]  /*e840*/  BSYNC B1 ;  /* 0x0000000000017941 */ /* 0x000fea0003800000 */
.L_x_284:
[----:B------:R-:W-:Y:S05]  /*e850*/  BRA `(.L_x_286) ;  /* 0xfffffff000507947 */ /* 0x000fea000383ffff */
.L_x_270:
[----:B0-----:R0:W1:Y:S02]  /*e860*/  SYNCS.PHASECHK.TRANS64.TRYWAIT P0, [R20+URZ+0x10], R7 ;  /* 0x00001007140075a7 */ /* 0x001064000800017f */
[----:B-1----:R-:W-:Y:S05]  /*e870*/  @!P0 NANOSLEEP.SYNCS 0x989680 ;  /* 0x009896800000895d */ /* 0x002fea0003900000 */
[----:B------:R-:W1:Y:S02]  /*e880*/  @!P0 SYNCS.PHASECHK.TRANS64 P0, [R20+URZ+0x10], R7 ;  /* 0x00001007140085a7 */ /* 0x000e64000800007f */
[----:B-1----:R-:W-:Y:S05]  /*e890*/  @!P0 BRA `(.L_x_270) ;  /* 0xfffffffc00f08947 */ /* 0x002fea000383ffff */
[----:B------:R-:W-:Y:S05]  /*e8a0*/  BRA `(.L_x_287) ;  /* 0xfffffff0008c7947 */ /* 0x000fea000383ffff */
.L_x_278:
[----:B------:R-:W-:Y:S01]  /*e8b0*/  BSSY B0, `(.L_x_288) ;  /* 0x0000006000007945 */ /* 0x000fe20003800000 */
[----:B------:R-:W-:-:S07]  /*e8c0*/  IMAD.MOV.U32 R15, RZ, RZ, -0x1 ;  /* 0xffffffffff0f7424 */ /* 0x000fce00078e00ff */
[----:B------:R-:W-:Y:S05]  /*e8d0*/  WARPSYNC.COLLECTIVE R15, `(.L_x_289) ;  /* 0x000000000f0c7348 */ /* 0x000fea0003c00000 */
[----:B------:R-:W-:Y:S02]  /*e8e0*/  ELECT P6, UR62, PT ;  /* 0x00000000003e782f */ /* 0x000fe400038c0000 */
[----:B------:R-:W-:Y:S01]  /*e8f0*/  MOV R14, UR62 ;  /* 0x0000003e000e7c02 */ /* 0x000fe20008000f00 */
[----:B------:R-:W-:Y:S10]  /*e900*/  ENDCOLLECTIVE ;  /* 0x000000000000791b */ /* 0x000ff40003800000 */
.L_x_289:
[----:B------:R-:W-:Y:S05]  /*e910*/  BSYNC B0 ;  /* 0x0000000000007941 */ /* 0x000fea0003800000 */
.L_x_288:
[----:B------:R-:W-:Y:S05]  /*e920*/  BRA `(.L_x_290) ;  /* 0xfffffffc00187947 */ /* 0x000fea000383ffff */
.L_x_282:
[----:B0-----:R0:W1:Y:S02]  /*e930*/  SYNCS.PHASECHK.TRANS64.TRYWAIT P0, [R7+URZ], R4 ;  /* 0x00000004070075a7 */ /* 0x001064000800017f */
[----:B-1----:R-:W-:Y:S05]  /*e940*/  @!P0 NANOSLEEP.SYNCS 0x989680 ;  /* 0x009896800000895d */ /* 0x002fea0003900000 */
[----:B------:R-:W1:Y:S02]  /*e950*/  @!P0 SYNCS.PHASECHK.TRANS64 P0, [R7+URZ], R4 ;  /* 0x00000004070085a7 */ /* 0x000e64000800007f */
[----:B-1----:R-:W-:Y:S05]  /*e960*/  @!P0 BRA `(.L_x_282) ;  /* 0xfffffffc00f08947 */ /* 0x002fea000383ffff */
[----:B------:R-:W-:Y:S05]  /*e970*/  BRA `(.L_x_291) ;  /* 0xfffffffc00507947 */ /* 0x000fea000383ffff */
.L_x_292:
[----:B------:R-:W-:-:S00]  /*e980*/  BRA `(.L_x_292) ;  /* 0xfffffffc00fc7947 */ /* 0x000fc0000383ffff */
[----:B------:R-:W-:-:S00]  /*e990*/  NOP ;  /* 0x0000000000007918 */ /* 0x000fc00000000000 */
        /* <DEDUP_REMOVED lines=14> */
.L_x_293:


//--------------------- .nv.global.init           --------------------------
	.section	.nv.global.init,"aw",@progbits
.nv.global.init:
	.type		$str$22,@object
	.size		$str$22,($str$23 - $str$22)
$str$22:
        /*0000*/ 	.byte	0x6b, 0x5f, 0x74, 0x69, 0x6c, 0x65, 0x5f, 0x63, 0x6f, 0x75, 0x6e, 0x74, 0x20, 0x3e, 0x3d, 0x20
        /*0010*/ 	.byte	0x31, 0x00
	.type		$str$23,@object
	.size		$str$23,(__unnamed_1 - $str$23)
$str$23:
        /*0012*/ 	.byte	0x2f, 0x74, 0x6d, 0x70, 0x2f, 0x63, 0x75, 0x74, 0x6c, 0x61, 0x73, 0x73, 0x5f, 0x73, 0x77, 0x65
        /*0022*/ 	.byte	0x65, 0x70, 0x5f, 0x73, 0x72, 0x63, 0x2f, 0x69, 0x6e, 0x63, 0x6c, 0x75, 0x64, 0x65, 0x2f, 0x63
        /*0032*/ 	.byte	0x75, 0x74, 0x6c, 0x61, 0x73, 0x73, 0x2f, 0x67, 0x65, 0x6d, 0x6d, 0x2f, 0x63, 0x6f, 0x6c, 0x6c
        /*0042*/ 	.byte	0x65, 0x63, 0x74, 0x69, 0x76, 0x65, 0x2f, 0x73, 0x6d, 0x39, 0x30, 0x5f, 0x6d, 0x6d, 0x61, 0x5f
        /*0052*/ 	.byte	0x74, 0x6d, 0x61, 0x5f, 0x67, 0x6d, 0x6d, 0x61, 0x5f, 0x73, 0x73, 0x5f, 0x77, 0x61, 0x72, 0x70
        /*0062*/ 	.byte	0x73, 0x70, 0x65, 0x63, 0x69, 0x61, 0x6c, 0x69, 0x7a, 0x65, 0x64, 0x2e, 0x68, 0x70, 0x70, 0x00
	.type		__unnamed_1,@object
	.size		__unnamed_1,(.L_0 - __unnamed_1)
__unnamed_1:
        /*0072*/ 	.byte	0x76, 0x6f, 0x69, 0x64, 0x20, 0x63, 0x75, 0x74, 0x6c, 0x61, 0x73, 0x73, 0x3a, 0x3a, 0x67, 0x65
        /* <DEDUP_REMOVED lines=172> */
        /*0b42*/ 	.byte	0x74, 0x65, 0x3a, 0x3a, 0x69, 0x64, 0x65, 0x6e, 0x74, 0x69, 0x74, 0x79, 0x5d, 0x00
.L_0:


//--------------------- .nv.shared._ZN7cutlass13device_kernelINS_4gemm6kernel13GemmUniversalIN4cute5tupleIJiiiiEEENS1_10collective13CollectiveMmaINS1_34MainloopSm90TmaGmmaWarpSpecializedILi2ENS5_IJNS4_1CILi2EEENSA_ILi1EEESC_EEENS1_35KernelTmaWarpSpecializedCooperativeEEENS5_IJNSA_ILi192EEENSA_ILi112EEENSA_ILi256EEEEEEaNS5_IJlSC_lEEEaSK_NS4_8TiledMMAINS4_8MMA_AtomIJNS4_4SM904GMMA26MMA_64x16x32_S32S8S8_SS_TNEEEENS4_6LayoutISD_NS5_IJSC_NSA_ILi0EEESS_EEEEENS5_IJNS4_10UnderscoreESV_SV_EEEEENS4_13SM90_TMA_LOADENS4_14ComposedLayoutINS4_7SwizzleILi3ELi4ELi3EEENS4_18smem_ptr_flag_bitsILi8EEENSR_INS5_IJNSA_ILi8EEENSA_ILi128EEEEEENS5_IJS15_SC_EEEEEEEvNS4_8identityENS4_23SM90_TMA_LOAD_MULTICASTES19_vS1A_EENS_8epilogue10collective6detail29Sm90TmaWarpSpecializedAdapterINS1E_15DefaultEpilogueIaSK_SK_NS1D_6thread17LinearCombinationIaLi1EiiLNS1I_9ScaleType4KindE0ELNS_15FloatRoundStyleE2EaEENS1_15EpilogueDefaultEEEEEvvEEEEvNT_6ParamsE --------------------------
	.section	.nv.shared._ZN7cutlass13device_kernelINS_4gemm6kernel13GemmUniversalIN4cute5tupleIJiiiiEEENS1_10collective13CollectiveMmaINS1_34MainloopSm90TmaGmmaWarpSpecializedILi2ENS5_IJNS4_1CILi2EEENSA_ILi1EEESC_EEENS1_35KernelTmaWarpSpecializedCooperativeEEENS5_IJNSA_ILi192EEENSA_ILi112EEENSA_ILi256EEEEEEaNS5_IJlSC_lEEEaSK_NS4_8TiledMMAINS4_8MMA_AtomIJNS4_4SM904GMMA26MMA_64x16x32_S32S8S8_SS_TNEEEENS4_6LayoutISD_NS5_IJSC_NSA_ILi0EEESS_EEEEENS5_IJNS4_10UnderscoreESV_SV_EEEEENS4_13SM90_TMA_LOADENS4_14ComposedLayoutINS4_7SwizzleILi3ELi4ELi3EEENS4_18smem_ptr_flag_bitsILi8EEENSR_INS5_IJNSA_ILi8EEENSA_ILi128EEEEEENS5_IJS15_SC_EEEEEEEvNS4_8identityENS4_23SM90_TMA_LOAD_MULTICASTES19_vS1A_EENS_8epilogue10collective6detail29Sm90TmaWarpSpecializedAdapterINS1E_15DefaultEpilogueIaSK_SK_NS1D_6thread17LinearCombinationIaLi1EiiLNS1I_9ScaleType4KindE0ELNS_15FloatRoundStyleE2EaEENS1_15EpilogueDefaultEEEEEvvEEEEvNT_6ParamsE,"aw",@nobits
	.sectionflags	@""
	.align	16
	.zero		1024


//--------------------- .nv.shared.reserved.0     --------------------------
	.section	.nv.shared.reserved.0,"aw",@nobits
	.weak		__nv_reservedSMEM_offset_0_alias
	.size		__nv_reservedSMEM_offset_0_alias, 0, 0
	.other		__nv_reservedSMEM_offset_0_alias,@"STO_CUDA_RESERVED_SHARED STV_DEFAULT"
__nv_reservedSMEM_offset_0_alias:
	.zero		0


//--------------------- .nv.global                --------------------------
	.section	.nv.global,"aw",@nobits
.nv.global:
	.type		_ZN40_INTERNAL_5cf31987_4_k_cu_42c06295_129304cute1_E,@object
	.size		_ZN40_INTERNAL_5cf31987_4_k_cu_42c06295_129304cute1_E,(_ZN40_INTERNAL_5cf31987_4_k_cu_42c06295_129304cuda3std3__45__cpo6cbeginE - _ZN40_INTERNAL_5cf31987_4_k_cu_42c06295_129304cute1_E)
_ZN40_INTERNAL_5cf31987_4_k_cu_42c06295_129304cute1_E:
	.zero		1
	.type		_ZN40_INTERNAL_5cf31987_4_k_cu_42c06295_129304cuda3std3__45__cpo6cbeginE,@object
	.size		_ZN40_INTERNAL_5cf31987_4_k_cu_42c06295_129304cuda3std3__45__cpo6cbeginE,(_ZN40_INTERNAL_5cf31987_4_k_cu_42c06295_129304cuda3std3__48in_placeE - _ZN40_INTERNAL_5cf31987_4_k_cu_42c06295_129304cuda3std3__45__cpo6cbeginE)
_ZN40_INTERNAL_5cf31987_4_k_cu_42c06295_129304cuda3std3__45__cpo6cbeginE:
	.zero		1
	.type		_ZN40_INTERNAL_5cf31987_4_k_cu_42c06295_129304cuda3std3__48in_placeE,@object
	.size		_ZN40_INTERNAL_5cf31987_4_k_cu_42c06295_129304cuda3std3__48in_placeE,(_ZN40_INTERNAL_5cf31987_4_k_cu_42c06295_129304cuda3std6ranges3__45__cpo9iter_moveE - _ZN40_INTERNAL_5cf31987_4_k_cu_42c06295_129304cuda3std3__48in_placeE)
_ZN40_INTERNAL_5cf31987_4_k_cu_42c06295_129304cuda3std3__48in_placeE:
	.zero		1
	.type		_ZN40_INTERNAL_5cf31987_4_k_cu_42c06295_129304cuda3std6ranges3__45__cpo9iter_moveE,@object
	.size		_ZN40_INTERNAL_5cf31987_4_k_cu_42c06295_129304cuda3std6ranges3__45__cpo9iter_moveE,(_ZN40_INTERNAL_5cf31987_4_k_cu_42c06295_129304cuda3std3__45__cpo5beginE - _ZN40_INTERNAL_5cf31987_4_k_cu_42c06295_129304cuda3std6ranges3__45__cpo9iter_moveE)
_ZN40_INTERNAL_5cf31987_4_k_cu_42c06295_129304cuda3std6ranges3__45__cpo9iter_moveE:
	.zero		1
	.type		_ZN40_INTERNAL_5cf31987_4_k_cu_42c06295_129304cuda3std3__45__cpo5beginE,@object
	.size		_ZN40_INTERNAL_5cf31987_4_k_cu_42c06295_129304cuda3std3__45__cpo5beginE,(_ZN40_INTERNAL_5cf31987_4_k_cu_42c06295_129304cuda3std3__442_GLOBAL__N__5cf31987_4_k_cu_42c06295_129306ignoreE - _ZN40_INTERNAL_5cf31987_4_k_cu_42c06295_129304cuda3std3__45__cpo5beginE)
_ZN40_INTERNAL_5cf31987_4_k_cu_42c06295_129304cuda3std3__45__cpo5beginE:
	.zero		1
	.type		_ZN40_INTERNAL_5cf31987_4_k_cu_42c06295_129304cuda3std3__442_GLOBAL__N__5cf31987_4_k_cu_42c06295_129306ignoreE,@object
	.size		_ZN40_INTERNAL_5cf31987_4_k_cu_42c06295_129304cuda3std3__442_GLOBAL__N__5cf31987_4_k_cu_42c06295_129306ignoreE,(_ZN40_INTERNAL_5cf31987_4_k_cu_42c06295_129304cute7productE - _ZN40_INTERNAL_5cf31987_4_k_cu_42c06295_129304cuda3std3__442_GLOBAL__N__5cf31987_4_k_cu_42c06295_129306ignoreE)
_ZN40_INTERNAL_5cf31987_4_k_cu_42c06295_129304cuda3std3__442_GLOBAL__N__5cf31987_4_k_cu_42c06295_129306ignoreE:
	.zero		1
	.type		_ZN40_INTERNAL_5cf31987_4_k_cu_42c06295_129304cute7productE,@object
	.size		_ZN40_INTERNAL_5cf31987_4_k_cu_42c06295_129304cute7productE,(_ZN40_INTERNAL_5cf31987_4_k_cu_42c06295_129304cuda3std3__45__cpo3endE - _ZN40_INTERNAL_5cf31987_4_k_cu_42c06295_129304cute7productE)
_ZN40_INTERNAL_5cf31987_4_k_cu_42c06295_129304cute7productE:
	.zero		1
	.type		_ZN40_INTERNAL_5cf31987_4_k_cu_42c06295_129304cuda3std3__45__cpo3endE,@object
	.size		_ZN40_INTERNAL_5cf31987_4_k_cu_42c06295_129304cuda3std3__45__cpo3endE,(_ZN40_INTERNAL_5cf31987_4_k_cu_42c06295_129304cuda3std3__419piecewise_constructE - _ZN40_INTERNAL_5cf31987_4_k_cu_42c06295_129304cuda3std3__45__cpo3endE)
_ZN40_INTERNAL_5cf31987_4_k_cu_42c06295_129304cuda3std3__45__cpo3endE:
	.zero		1
	.type		_ZN40_INTERNAL_5cf31987_4_k_cu_42c06295_129304cuda3std3__419piecewise_constructE,@object
	.size		_ZN40_INTERNAL_5cf31987_4_k_cu_42c06295_129304cuda3std3__419piecewise_constructE,(_ZN40_INTERNAL_5cf31987_4_k_cu_42c06295_129304cuda3std3__45__cpo4cendE - _ZN40_INTERNAL_5cf31987_4_k_cu_42c06295_129304cuda3std3__419piecewise_constructE)
_ZN40_INTERNAL_5cf31987_4_k_cu_42c06295_129304cuda3std3__419piecewise_constructE:
	.zero		1
	.type		_ZN40_INTERNAL_5cf31987_4_k_cu_42c06295_129304cuda3std3__45__cpo4cendE,@object
	.size		_ZN40_INTERNAL_5cf31987_4_k_cu_42c06295_129304cuda3std3__45__cpo4cendE,(_ZN40_INTERNAL_5cf31987_4_k_cu_42c06295_129304cuda3std6ranges3__45__cpo4swapE - _ZN40_INTERNAL_5cf31987_4_k_cu_42c06295_129304cuda3std3__45__cpo4cendE)
_ZN40_INTERNAL_5cf31987_4_k_cu_42c06295_129304cuda3std3__45__cpo4cendE:
	.zero		1
	.type		_ZN40_INTERNAL_5cf31987_4_k_cu_42c06295_129304cuda3std6ranges3__45__cpo4swapE,@object
	.size		_ZN40_INTERNAL_5cf31987_4_k_cu_42c06295_129304cuda3std6ranges3__45__cpo4swapE,(.L_8 - _ZN40_INTERNAL_5cf31987_4_k_cu_42c06295_129304cuda3std6ranges3__45__cpo4swapE)
_ZN40_INTERNAL_5cf31987_4_k_cu_42c06295_129304cuda3std6ranges3__45__cpo4swapE:
	.zero		1
.L_8:


//--------------------- .nv.constant0._ZN7cutlass13device_kernelINS_4gemm6kernel13GemmUniversalIN4cute5tupleIJiiiiEEENS1_10collective13CollectiveMmaINS1_34MainloopSm90TmaGmmaWarpSpecializedILi2ENS5_IJNS4_1CILi2EEENSA_ILi1EEESC_EEENS1_35KernelTmaWarpSpecializedCooperativeEEENS5_IJNSA_ILi192EEENSA_ILi112EEENSA_ILi256EEEEEEaNS5_IJlSC_lEEEaSK_NS4_8TiledMMAINS4_8MMA_AtomIJNS4_4SM904GMMA26MMA_64x16x32_S32S8S8_SS_TNEEEENS4_6LayoutISD_NS5_IJSC_NSA_ILi0EEESS_EEEEENS5_IJNS4_10UnderscoreESV_SV_EEEEENS4_13SM90_TMA_LOADENS4_14ComposedLayoutINS4_7SwizzleILi3ELi4ELi3EEENS4_18smem_ptr_flag_bitsILi8EEENSR_INS5_IJNSA_ILi8EEENSA_ILi128EEEEEENS5_IJS15_SC_EEEEEEEvNS4_8identityENS4_23SM90_TMA_LOAD_MULTICASTES19_vS1A_EENS_8epilogue10collective6detail29Sm90TmaWarpSpecializedAdapterINS1E_15DefaultEpilogueIaSK_SK_NS1D_6thread17LinearCombinationIaLi1EiiLNS1I_9ScaleType4KindE0ELNS_15FloatRoundStyleE2EaEENS1_15EpilogueDefaultEEEEEvvEEEEvNT_6ParamsE --------------------------
	.section	.nv.constant0._ZN7cutlass13device_kernelINS_4gemm6kernel13GemmUniversalIN4cute5tupleIJiiiiEEENS1_10collective13CollectiveMmaINS1_34MainloopSm90TmaGmmaWarpSpecializedILi2ENS5_IJNS4_1CILi2EEENSA_ILi1EEESC_EEENS1_35KernelTmaWarpSpecializedCooperativeEEENS5_IJNSA_ILi192EEENSA_ILi112EEENSA_ILi256EEEEEEaNS5_IJlSC_lEEEaSK_NS4_8TiledMMAINS4_8MMA_AtomIJNS4_4SM904GMMA26MMA_64x16x32_S32S8S8_SS_TNEEEENS4_6LayoutISD_NS5_IJSC_NSA_ILi0EEESS_EEEEENS5_IJNS4_10UnderscoreESV_SV_EEEEENS4_13SM90_TMA_LOADENS4_14ComposedLayoutINS4_7SwizzleILi3ELi4ELi3EEENS4_18smem_ptr_flag_bitsILi8EEENSR_INS5_IJNSA_ILi8EEENSA_ILi128EEEEEENS5_IJS15_SC_EEEEEEEvNS4_8identityENS4_23SM90_TMA_LOAD_MULTICASTES19_vS1A_EENS_8epilogue10collective6detail29Sm90TmaWarpSpecializedAdapterINS1E_15DefaultEpilogueIaSK_SK_NS1D_6thread17LinearCombinationIaLi1EiiLNS1I_9ScaleType4KindE0ELNS_15FloatRoundStyleE2EaEENS1_15EpilogueDefaultEEEEEvvEEEEvNT_6ParamsE,"a",@progbits
	.sectionflags	@""
	.align	4
.nv.constant0._ZN7cutlass13device_kernelINS_4gemm6kernel13GemmUniversalIN4cute5tupleIJiiiiEEENS1_10collective13CollectiveMmaINS1_34MainloopSm90TmaGmmaWarpSpecializedILi2ENS5_IJNS4_1CILi2EEENSA_ILi1EEESC_EEENS1_35KernelTmaWarpSpecializedCooperativeEEENS5_IJNSA_ILi192EEENSA_ILi112EEENSA_ILi256EEEEEEaNS5_IJlSC_lEEEaSK_NS4_8TiledMMAINS4_8MMA_AtomIJNS4_4SM904GMMA26MMA_64x16x32_S32S8S8_SS_TNEEEENS4_6LayoutISD_NS5_IJSC_NSA_ILi0EEESS_EEEEENS5_IJNS4_10UnderscoreESV_SV_EEEEENS4_13SM90_TMA_LOADENS4_14ComposedLayoutINS4_7SwizzleILi3ELi4ELi3EEENS4_18smem_ptr_flag_bitsILi8EEENSR_INS5_IJNSA_ILi8EEENSA_ILi128EEEEEENS5_IJS15_SC_EEEEEEEvNS4_8identityENS4_23SM90_TMA_LOAD_MULTICASTES19_vS1A_EENS_8epilogue10collective6detail29Sm90TmaWarpSpecializedAdapterINS1E_15DefaultEpilogueIaSK_SK_NS1D_6thread17LinearCombinationIaLi1EiiLNS1I_9ScaleType4KindE0ELNS_15FloatRoundStyleE2EaEENS1_15EpilogueDefaultEEEEEvvEEEEvNT_6ParamsE:
	.zero		1664


//--------------------- SYMBOLS --------------------------

	.type		.nv.reservedSmem.offset0,@object
	.size		.nv.reservedSmem.offset0,0x4
	.type		__assertfail,@function
